//
// Generated by NVIDIA NVVM Compiler
//
// Compiler Build ID: CL-36424714
// Cuda compilation tools, release 13.0, V13.0.88
// Based on NVVM 20.0.0
//

.version 9.0
.target sm_100
.address_size 64

	// .globl	_Z15radiance_kernelP3VecP6SphereP3Ray
.func  (.param .align 16 .b8 func_retval0[16]) __internal_trig_reduction_slowpathd
(
	.param .b64 __internal_trig_reduction_slowpathd_param_0
)
;
.global .align 4 .b8 precalc_xorwow_matrix[102400];
.global .align 4 .b8 precalc_xorwow_offset_matrix[102400];
.global .align 4 .b8 mrg32k3aM1[2304];
.global .align 4 .b8 mrg32k3aM2[2304];
.global .align 4 .b8 mrg32k3aM1SubSeq[2016];
.global .align 4 .b8 mrg32k3aM2SubSeq[2016];
.global .align 4 .b8 mrg32k3aM1Seq[2304];
.global .align 4 .b8 mrg32k3aM2Seq[2304];
.const .align 8 .b8 __cr_lgamma_table[72];
.global .align 8 .b8 __cudart_i2opi_d[144] = {8, 93, 141, 31, 177, 95, 251, 107, 234, 146, 82, 138, 247, 57, 7, 61, 123, 241, 229, 235, 199, 186, 39, 117, 45, 234, 95, 158, 102, 63, 70, 79, 183, 9, 203, 39, 207, 126, 54, 109, 31, 109, 10, 90, 139, 17, 47, 239, 15, 152, 5, 222, 255, 151, 248, 31, 59, 40, 249, 189, 139, 95, 132, 156, 244, 57, 83, 131, 57, 214, 145, 57, 65, 126, 95, 180, 38, 112, 156, 233, 132, 68, 187, 46, 245, 53, 130, 232, 62, 167, 41, 177, 28, 235, 29, 254, 28, 146, 209, 9, 234, 46, 73, 6, 224, 210, 77, 66, 58, 110, 36, 183, 97, 197, 187, 222, 171, 99, 81, 254, 65, 144, 67, 60, 153, 149, 98, 219, 192, 221, 52, 245, 209, 87, 39, 252, 41, 21, 68, 78, 110, 131, 249, 162};
.global .align 16 .b8 __cudart_sin_cos_coeffs[128] = {70, 210, 176, 44, 241, 229, 90, 190, 146, 227, 172, 105, 227, 29, 199, 62, 161, 98, 219, 25, 160, 1, 42, 191, 24, 8, 17, 17, 17, 17, 129, 63, 84, 85, 85, 85, 85, 85, 197, 191, 0, 0, 0, 0, 0, 0, 0, 0, 0, 0, 0, 0, 0, 0, 0, 0, 100, 129, 253, 32, 131, 255, 168, 189, 40, 133, 239, 193, 167, 238, 33, 62, 217, 230, 6, 142, 79, 126, 146, 190, 233, 188, 221, 25, 160, 1, 250, 62, 71, 93, 193, 22, 108, 193, 86, 191, 81, 85, 85, 85, 85, 85, 165, 63, 0, 0, 0, 0, 0, 0, 224, 191, 0, 0, 0, 0, 0, 0, 240, 63};

.visible .entry _Z15radiance_kernelP3VecP6SphereP3Ray(
	.param .u64 .ptr .align 1 _Z15radiance_kernelP3VecP6SphereP3Ray_param_0,
	.param .u64 .ptr .align 1 _Z15radiance_kernelP3VecP6SphereP3Ray_param_1,
	.param .u64 .ptr .align 1 _Z15radiance_kernelP3VecP6SphereP3Ray_param_2
)
{
	.reg .pred 	%p<77>;
	.reg .b32 	%r<232>;
	.reg .b64 	%rd<74>;
	.reg .b64 	%fd<596>;

	ld.param.u64 	%rd5, [_Z15radiance_kernelP3VecP6SphereP3Ray_param_0];
	ld.param.u64 	%rd4, [_Z15radiance_kernelP3VecP6SphereP3Ray_param_2];
	cvta.to.global.u64 	%rd6, %rd5;
	cvta.to.global.u64 	%rd7, %rd4;
	mov.u32 	%r59, %tid.x;
	xor.b32  	%r60, %r59, -1429050551;
	mul.lo.s32 	%r61, %r60, 1099087573;
	add.s32 	%r34, %r61, -638133224;
	add.s32 	%r33, %r61, 123456789;
	xor.b32  	%r32, %r61, 362436069;
	add.s32 	%r29, %r61, 5783321;
	mov.u32 	%r62, %ctaid.x;
	mov.u32 	%r63, %ntid.x;
	mad.lo.s32 	%r64, %r62, %r63, %r59;
	mov.u32 	%r65, %ctaid.y;
	mov.u32 	%r66, %ntid.y;
	mov.u32 	%r67, %tid.y;
	mad.lo.s32 	%r68, %r65, %r66, %r67;
	ld.global.f64 	%fd179, [%rd7+40];
	mul.f64 	%fd180, %fd179, 0d0000000000000000;
	ld.global.f64 	%fd181, [%rd7+32];
	mul.f64 	%fd182, %fd181, 0d0000000000000000;
	sub.f64 	%fd183, %fd180, %fd182;
	ld.global.f64 	%fd184, [%rd7+24];
	mul.f64 	%fd185, %fd184, 0d0000000000000000;
	mul.f64 	%fd186, %fd179, 0d3FE5E8CA11BFD44F;
	sub.f64 	%fd187, %fd185, %fd186;
	mul.f64 	%fd188, %fd181, 0d3FE5E8CA11BFD44F;
	sub.f64 	%fd189, %fd188, %fd185;
	mul.f64 	%fd190, %fd187, %fd187;
	fma.rn.f64 	%fd191, %fd183, %fd183, %fd190;
	fma.rn.f64 	%fd192, %fd189, %fd189, %fd191;
	rsqrt.approx.f64 	%fd193, %fd192;
	mul.f64 	%fd194, %fd183, %fd193;
	mul.f64 	%fd195, %fd187, %fd193;
	mul.f64 	%fd196, %fd193, %fd189;
	mul.f64 	%fd1, %fd194, 0d3FE06E978D4FDF3B;
	mul.f64 	%fd2, %fd195, 0d3FE06E978D4FDF3B;
	mul.f64 	%fd3, %fd196, 0d3FE06E978D4FDF3B;
	shl.b32 	%r69, %r68, 10;
	add.s32 	%r70, %r69, %r64;
	mul.wide.s32 	%rd8, %r70, 24;
	add.s64 	%rd1, %rd6, %rd8;
	mov.b32 	%r30, -589760388;
	mov.b32 	%r31, -123459836;
	mov.f64 	%fd550, 0d3FE0000000000000;
	mov.pred 	%p75, -1;
	mov.u64 	%rd56, __cudart_sin_cos_coeffs;
$L__BB0_1:
	mov.pred 	%p1, %p75;
	mov.f64 	%fd554, 0d3FE0000000000000;
	mov.pred 	%p76, -1;
$L__BB0_2:
	mov.pred 	%p2, %p76;
	ld.param.u64 	%rd73, [_Z15radiance_kernelP3VecP6SphereP3Ray_param_2];
	ld.param.u64 	%rd71, [_Z15radiance_kernelP3VecP6SphereP3Ray_param_1];
	cvta.to.global.u64 	%rd9, %rd73;
	ld.global.f64 	%fd12, [%rd9+24];
	ld.global.f64 	%fd13, [%rd9+32];
	ld.global.f64 	%fd14, [%rd9+40];
	ld.global.f64 	%fd15, [%rd9];
	ld.global.f64 	%fd16, [%rd9+8];
	ld.global.f64 	%fd17, [%rd9+16];
	cvta.to.global.u64 	%rd10, %rd71;
	ld.global.f64 	%fd18, [%rd10+712];
	ld.global.f64 	%fd19, [%rd10+720];
	ld.global.f64 	%fd20, [%rd10+728];
	ld.global.f64 	%fd199, [%rd10+704];
	mul.f64 	%fd21, %fd199, %fd199;
	ld.global.f64 	%fd22, [%rd10+624];
	ld.global.f64 	%fd23, [%rd10+632];
	ld.global.f64 	%fd24, [%rd10+640];
	ld.global.f64 	%fd200, [%rd10+616];
	mul.f64 	%fd25, %fd200, %fd200;
	ld.global.f64 	%fd26, [%rd10+536];
	ld.global.f64 	%fd27, [%rd10+544];
	ld.global.f64 	%fd28, [%rd10+552];
	ld.global.f64 	%fd201, [%rd10+528];
	mul.f64 	%fd29, %fd201, %fd201;
	ld.global.f64 	%fd30, [%rd10+448];
	ld.global.f64 	%fd31, [%rd10+456];
	ld.global.f64 	%fd32, [%rd10+464];
	ld.global.f64 	%fd202, [%rd10+440];
	mul.f64 	%fd33, %fd202, %fd202;
	ld.global.f64 	%fd34, [%rd10+360];
	ld.global.f64 	%fd35, [%rd10+368];
	ld.global.f64 	%fd36, [%rd10+376];
	ld.global.f64 	%fd203, [%rd10+352];
	mul.f64 	%fd37, %fd203, %fd203;
	ld.global.f64 	%fd38, [%rd10+272];
	ld.global.f64 	%fd39, [%rd10+280];
	ld.global.f64 	%fd40, [%rd10+288];
	ld.global.f64 	%fd204, [%rd10+264];
	mul.f64 	%fd41, %fd204, %fd204;
	ld.global.f64 	%fd42, [%rd10+184];
	ld.global.f64 	%fd43, [%rd10+192];
	ld.global.f64 	%fd44, [%rd10+200];
	ld.global.f64 	%fd205, [%rd10+176];
	mul.f64 	%fd45, %fd205, %fd205;
	ld.global.f64 	%fd46, [%rd10+96];
	ld.global.f64 	%fd47, [%rd10+104];
	ld.global.f64 	%fd48, [%rd10+112];
	ld.global.f64 	%fd206, [%rd10+88];
	mul.f64 	%fd49, %fd206, %fd206;
	ld.global.f64 	%fd50, [%rd10+8];
	ld.global.f64 	%fd51, [%rd10+16];
	ld.global.f64 	%fd52, [%rd10+24];
	ld.global.f64 	%fd207, [%rd10];
	mul.f64 	%fd53, %fd207, %fd207;
	mov.f64 	%fd561, 0d0000000000000000;
	mov.b32 	%r203, 0;
	mov.f64 	%fd562, %fd561;
	mov.f64 	%fd563, %fd561;
$L__BB0_3:
	mov.u32 	%r23, %r29;
	shr.u32 	%r72, %r33, 2;
	xor.b32  	%r73, %r72, %r33;
	shl.b32 	%r74, %r23, 4;
	shl.b32 	%r75, %r73, 1;
	xor.b32  	%r76, %r74, %r75;
	xor.b32  	%r77, %r76, %r23;
	xor.b32  	%r24, %r77, %r73;
	add.s32 	%r78, %r34, %r24;
	add.s32 	%r79, %r78, 362437;
	shr.u32 	%r80, %r32, 2;
	xor.b32  	%r81, %r80, %r32;
	shl.b32 	%r82, %r24, 4;
	shl.b32 	%r83, %r81, 1;
	xor.b32  	%r84, %r83, %r82;
	xor.b32  	%r85, %r84, %r81;
	xor.b32  	%r25, %r85, %r24;
	add.s32 	%r86, %r34, %r25;
	add.s32 	%r87, %r86, 724874;
	cvt.u64.u32 	%rd11, %r79;
	mul.wide.u32 	%rd12, %r87, 2097152;
	xor.b64  	%rd13, %rd12, %rd11;
	cvt.rn.f64.u64 	%fd208, %rd13;
	fma.rn.f64 	%fd209, %fd208, 0d3CA0000000000000, 0d3C90000000000000;
	add.f64 	%fd210, %fd209, %fd209;
	setp.geu.f64 	%p14, %fd210, 0d3FF0000000000000;
	@%p14 bra 	$L__BB0_5;
	sqrt.rn.f64 	%fd221, %fd210;
	add.f64 	%fd564, %fd221, 0dBFF0000000000000;
	bra.uni 	$L__BB0_6;
$L__BB0_5:
	mov.f64 	%fd214, 0d4000000000000000;
	sub.f64 	%fd215, %fd214, %fd210;
	sqrt.rn.f64 	%fd216, %fd215;
	mov.f64 	%fd217, 0d3FF0000000000000;
	sub.f64 	%fd564, %fd217, %fd216;
$L__BB0_6:
	shr.u32 	%r96, %r31, 2;
	xor.b32  	%r97, %r96, %r31;
	shl.b32 	%r98, %r25, 4;
	shl.b32 	%r99, %r97, 1;
	xor.b32  	%r100, %r99, %r98;
	xor.b32  	%r101, %r100, %r97;
	xor.b32  	%r26, %r101, %r25;
	add.s32 	%r102, %r34, %r26;
	add.s32 	%r103, %r102, 1087311;
	shr.u32 	%r104, %r30, 2;
	xor.b32  	%r105, %r104, %r30;
	shl.b32 	%r106, %r26, 4;
	shl.b32 	%r107, %r105, 1;
	xor.b32  	%r108, %r107, %r106;
	xor.b32  	%r109, %r108, %r105;
	xor.b32  	%r29, %r109, %r26;
	add.s32 	%r34, %r34, 1449748;
	add.s32 	%r110, %r29, %r34;
	cvt.u64.u32 	%rd20, %r103;
	mul.wide.u32 	%rd21, %r110, 2097152;
	xor.b64  	%rd22, %rd21, %rd20;
	cvt.rn.f64.u64 	%fd222, %rd22;
	fma.rn.f64 	%fd223, %fd222, 0d3CA0000000000000, 0d3C90000000000000;
	add.f64 	%fd224, %fd223, %fd223;
	setp.geu.f64 	%p15, %fd224, 0d3FF0000000000000;
	@%p15 bra 	$L__BB0_8;
	cvt.u64.u32 	%rd27, %r103;
	xor.b64  	%rd28, %rd21, %rd27;
	cvt.rn.f64.u64 	%fd232, %rd28;
	fma.rn.f64 	%fd233, %fd232, 0d3CA0000000000000, 0d3C90000000000000;
	add.f64 	%fd234, %fd233, %fd233;
	sqrt.rn.f64 	%fd235, %fd234;
	add.f64 	%fd565, %fd235, 0dBFF0000000000000;
	bra.uni 	$L__BB0_9;
$L__BB0_8:
	cvt.u64.u32 	%rd24, %r103;
	xor.b64  	%rd25, %rd21, %rd24;
	cvt.rn.f64.u64 	%fd225, %rd25;
	fma.rn.f64 	%fd226, %fd225, 0d3CA0000000000000, 0d3C90000000000000;
	add.f64 	%fd227, %fd226, %fd226;
	mov.f64 	%fd228, 0d4000000000000000;
	sub.f64 	%fd229, %fd228, %fd227;
	sqrt.rn.f64 	%fd230, %fd229;
	mov.f64 	%fd231, 0d3FF0000000000000;
	sub.f64 	%fd565, %fd231, %fd230;
$L__BB0_9:
	add.f64 	%fd237, %fd554, %fd564;
	mov.u32 	%r118, %ctaid.x;
	mov.u32 	%r119, %ntid.x;
	mov.u32 	%r120, %tid.x;
	mad.lo.s32 	%r121, %r118, %r119, %r120;
	cvt.rn.f64.s32 	%fd238, %r121;
	fma.rn.f64 	%fd239, %fd237, 0d3FE0000000000000, %fd238;
	fma.rn.f64 	%fd240, %fd239, 0d3F50000000000000, 0dBFE0000000000000;
	add.f64 	%fd241, %fd550, %fd565;
	mov.u32 	%r122, %ctaid.y;
	mov.u32 	%r123, %ntid.y;
	mov.u32 	%r124, %tid.y;
	mad.lo.s32 	%r125, %r122, %r123, %r124;
	cvt.rn.f64.u32 	%fd242, %r125;
	fma.rn.f64 	%fd243, %fd241, 0d3FE0000000000000, %fd242;
	div.rn.f64 	%fd244, %fd243, 0d4088000000000000;
	add.f64 	%fd245, %fd244, 0dBFE0000000000000;
	mul.f64 	%fd246, %fd1, %fd245;
	mul.f64 	%fd247, %fd2, %fd245;
	mul.f64 	%fd248, %fd3, %fd245;
	fma.rn.f64 	%fd249, %fd240, 0d3FE5E8CA11BFD44F, %fd246;
	fma.rn.f64 	%fd250, %fd240, 0d0000000000000000, %fd247;
	fma.rn.f64 	%fd251, %fd240, 0d0000000000000000, %fd248;
	add.f64 	%fd252, %fd12, %fd249;
	add.f64 	%fd253, %fd13, %fd250;
	add.f64 	%fd254, %fd14, %fd251;
	fma.rn.f64 	%fd566, %fd252, 0d4061800000000000, %fd15;
	fma.rn.f64 	%fd567, %fd253, 0d4061800000000000, %fd16;
	fma.rn.f64 	%fd568, %fd254, 0d4061800000000000, %fd17;
	mul.f64 	%fd255, %fd253, %fd253;
	fma.rn.f64 	%fd256, %fd252, %fd252, %fd255;
	fma.rn.f64 	%fd257, %fd254, %fd254, %fd256;
	rsqrt.approx.f64 	%fd258, %fd257;
	mul.f64 	%fd78, %fd258, %fd252;
	mul.f64 	%fd79, %fd258, %fd253;
	mul.f64 	%fd80, %fd258, %fd254;
	mov.b32 	%r216, 0;
	mov.f64 	%fd575, 0d3FF0000000000000;
	mov.u32 	%r30, %r26;
	mov.u32 	%r31, %r25;
	mov.u32 	%r32, %r24;
	mov.u32 	%r33, %r23;
	mov.f64 	%fd576, %fd575;
	mov.f64 	%fd577, %fd575;
$L__BB0_10:
	sub.f64 	%fd260, %fd18, %fd566;
	sub.f64 	%fd261, %fd19, %fd567;
	sub.f64 	%fd262, %fd20, %fd568;
	mul.f64 	%fd263, %fd79, %fd261;
	fma.rn.f64 	%fd264, %fd78, %fd260, %fd263;
	fma.rn.f64 	%fd84, %fd80, %fd262, %fd264;
	mul.f64 	%fd265, %fd84, %fd84;
	mul.f64 	%fd266, %fd261, %fd261;
	fma.rn.f64 	%fd267, %fd260, %fd260, %fd266;
	fma.rn.f64 	%fd268, %fd262, %fd262, %fd267;
	sub.f64 	%fd269, %fd265, %fd268;
	add.f64 	%fd85, %fd21, %fd269;
	setp.lt.f64 	%p16, %fd85, 0d0000000000000000;
	mov.f64 	%fd578, 0d0000000000000000;
	@%p16 bra 	$L__BB0_12;
	sqrt.rn.f64 	%fd270, %fd85;
	sub.f64 	%fd271, %fd84, %fd270;
	setp.le.f64 	%p17, %fd271, 0d3F1A36E2EB1C432D;
	add.f64 	%fd272, %fd84, %fd270;
	selp.f64 	%fd273, %fd272, %fd271, %p17;
	max.f64 	%fd578, %fd273, 0d0000000000000000;
$L__BB0_12:
	setp.neu.f64 	%p18, %fd578, 0d0000000000000000;
	setp.lt.f64 	%p19, %fd578, 0d4415AF1D78B58C40;
	and.pred  	%p3, %p18, %p19;
	sub.f64 	%fd275, %fd22, %fd566;
	sub.f64 	%fd276, %fd23, %fd567;
	sub.f64 	%fd277, %fd24, %fd568;
	mul.f64 	%fd278, %fd79, %fd276;
	fma.rn.f64 	%fd279, %fd78, %fd275, %fd278;
	fma.rn.f64 	%fd88, %fd80, %fd277, %fd279;
	mul.f64 	%fd280, %fd88, %fd88;
	mul.f64 	%fd281, %fd276, %fd276;
	fma.rn.f64 	%fd282, %fd275, %fd275, %fd281;
	fma.rn.f64 	%fd283, %fd277, %fd277, %fd282;
	sub.f64 	%fd284, %fd280, %fd283;
	add.f64 	%fd89, %fd25, %fd284;
	setp.lt.f64 	%p20, %fd89, 0d0000000000000000;
	mov.f64 	%fd579, 0d0000000000000000;
	@%p20 bra 	$L__BB0_14;
	sqrt.rn.f64 	%fd285, %fd89;
	sub.f64 	%fd286, %fd88, %fd285;
	setp.le.f64 	%p21, %fd286, 0d3F1A36E2EB1C432D;
	add.f64 	%fd287, %fd88, %fd285;
	selp.f64 	%fd288, %fd287, %fd286, %p21;
	max.f64 	%fd579, %fd288, 0d0000000000000000;
$L__BB0_14:
	selp.f64 	%fd290, %fd578, 0d4415AF1D78B58C40, %p3;
	setp.neu.f64 	%p22, %fd579, 0d0000000000000000;
	setp.lt.f64 	%p23, %fd579, %fd290;
	and.pred  	%p4, %p22, %p23;
	selp.f64 	%fd92, %fd579, %fd290, %p4;
	sub.f64 	%fd292, %fd26, %fd566;
	sub.f64 	%fd293, %fd27, %fd567;
	sub.f64 	%fd294, %fd28, %fd568;
	mul.f64 	%fd295, %fd79, %fd293;
	fma.rn.f64 	%fd296, %fd78, %fd292, %fd295;
	fma.rn.f64 	%fd93, %fd80, %fd294, %fd296;
	mul.f64 	%fd297, %fd93, %fd93;
	mul.f64 	%fd298, %fd293, %fd293;
	fma.rn.f64 	%fd299, %fd292, %fd292, %fd298;
	fma.rn.f64 	%fd300, %fd294, %fd294, %fd299;
	sub.f64 	%fd301, %fd297, %fd300;
	add.f64 	%fd94, %fd29, %fd301;
	setp.lt.f64 	%p24, %fd94, 0d0000000000000000;
	mov.f64 	%fd580, 0d0000000000000000;
	@%p24 bra 	$L__BB0_16;
	sqrt.rn.f64 	%fd302, %fd94;
	sub.f64 	%fd303, %fd93, %fd302;
	setp.le.f64 	%p25, %fd303, 0d3F1A36E2EB1C432D;
	add.f64 	%fd304, %fd93, %fd302;
	selp.f64 	%fd305, %fd304, %fd303, %p25;
	max.f64 	%fd580, %fd305, 0d0000000000000000;
$L__BB0_16:
	setp.neu.f64 	%p26, %fd580, 0d0000000000000000;
	setp.lt.f64 	%p27, %fd580, %fd92;
	and.pred  	%p5, %p26, %p27;
	selp.f64 	%fd97, %fd580, %fd92, %p5;
	sub.f64 	%fd307, %fd30, %fd566;
	sub.f64 	%fd308, %fd31, %fd567;
	sub.f64 	%fd309, %fd32, %fd568;
	mul.f64 	%fd310, %fd79, %fd308;
	fma.rn.f64 	%fd311, %fd78, %fd307, %fd310;
	fma.rn.f64 	%fd98, %fd80, %fd309, %fd311;
	mul.f64 	%fd312, %fd98, %fd98;
	mul.f64 	%fd313, %fd308, %fd308;
	fma.rn.f64 	%fd314, %fd307, %fd307, %fd313;
	fma.rn.f64 	%fd315, %fd309, %fd309, %fd314;
	sub.f64 	%fd316, %fd312, %fd315;
	add.f64 	%fd99, %fd33, %fd316;
	setp.lt.f64 	%p28, %fd99, 0d0000000000000000;
	mov.f64 	%fd581, 0d0000000000000000;
	@%p28 bra 	$L__BB0_18;
	sqrt.rn.f64 	%fd317, %fd99;
	sub.f64 	%fd318, %fd98, %fd317;
	setp.le.f64 	%p29, %fd318, 0d3F1A36E2EB1C432D;
	add.f64 	%fd319, %fd98, %fd317;
	selp.f64 	%fd320, %fd319, %fd318, %p29;
	max.f64 	%fd581, %fd320, 0d0000000000000000;
$L__BB0_18:
	setp.neu.f64 	%p30, %fd581, 0d0000000000000000;
	setp.lt.f64 	%p31, %fd581, %fd97;
	and.pred  	%p6, %p30, %p31;
	selp.f64 	%fd102, %fd581, %fd97, %p6;
	sub.f64 	%fd322, %fd34, %fd566;
	sub.f64 	%fd323, %fd35, %fd567;
	sub.f64 	%fd324, %fd36, %fd568;
	mul.f64 	%fd325, %fd79, %fd323;
	fma.rn.f64 	%fd326, %fd78, %fd322, %fd325;
	fma.rn.f64 	%fd103, %fd80, %fd324, %fd326;
	mul.f64 	%fd327, %fd103, %fd103;
	mul.f64 	%fd328, %fd323, %fd323;
	fma.rn.f64 	%fd329, %fd322, %fd322, %fd328;
	fma.rn.f64 	%fd330, %fd324, %fd324, %fd329;
	sub.f64 	%fd331, %fd327, %fd330;
	add.f64 	%fd104, %fd37, %fd331;
	setp.lt.f64 	%p32, %fd104, 0d0000000000000000;
	mov.f64 	%fd582, 0d0000000000000000;
	@%p32 bra 	$L__BB0_20;
	sqrt.rn.f64 	%fd332, %fd104;
	sub.f64 	%fd333, %fd103, %fd332;
	setp.le.f64 	%p33, %fd333, 0d3F1A36E2EB1C432D;
	add.f64 	%fd334, %fd103, %fd332;
	selp.f64 	%fd335, %fd334, %fd333, %p33;
	max.f64 	%fd582, %fd335, 0d0000000000000000;
$L__BB0_20:
	setp.neu.f64 	%p34, %fd582, 0d0000000000000000;
	setp.lt.f64 	%p35, %fd582, %fd102;
	and.pred  	%p7, %p34, %p35;
	selp.f64 	%fd107, %fd582, %fd102, %p7;
	sub.f64 	%fd337, %fd38, %fd566;
	sub.f64 	%fd338, %fd39, %fd567;
	sub.f64 	%fd339, %fd40, %fd568;
	mul.f64 	%fd340, %fd79, %fd338;
	fma.rn.f64 	%fd341, %fd78, %fd337, %fd340;
	fma.rn.f64 	%fd108, %fd80, %fd339, %fd341;
	mul.f64 	%fd342, %fd108, %fd108;
	mul.f64 	%fd343, %fd338, %fd338;
	fma.rn.f64 	%fd344, %fd337, %fd337, %fd343;
	fma.rn.f64 	%fd345, %fd339, %fd339, %fd344;
	sub.f64 	%fd346, %fd342, %fd345;
	add.f64 	%fd109, %fd41, %fd346;
	setp.lt.f64 	%p36, %fd109, 0d0000000000000000;
	mov.f64 	%fd583, 0d0000000000000000;
	@%p36 bra 	$L__BB0_22;
	sqrt.rn.f64 	%fd347, %fd109;
	sub.f64 	%fd348, %fd108, %fd347;
	setp.le.f64 	%p37, %fd348, 0d3F1A36E2EB1C432D;
	add.f64 	%fd349, %fd108, %fd347;
	selp.f64 	%fd350, %fd349, %fd348, %p37;
	max.f64 	%fd583, %fd350, 0d0000000000000000;
$L__BB0_22:
	setp.neu.f64 	%p38, %fd583, 0d0000000000000000;
	setp.lt.f64 	%p39, %fd583, %fd107;
	and.pred  	%p8, %p38, %p39;
	selp.f64 	%fd112, %fd583, %fd107, %p8;
	sub.f64 	%fd352, %fd42, %fd566;
	sub.f64 	%fd353, %fd43, %fd567;
	sub.f64 	%fd354, %fd44, %fd568;
	mul.f64 	%fd355, %fd79, %fd353;
	fma.rn.f64 	%fd356, %fd78, %fd352, %fd355;
	fma.rn.f64 	%fd113, %fd80, %fd354, %fd356;
	mul.f64 	%fd357, %fd113, %fd113;
	mul.f64 	%fd358, %fd353, %fd353;
	fma.rn.f64 	%fd359, %fd352, %fd352, %fd358;
	fma.rn.f64 	%fd360, %fd354, %fd354, %fd359;
	sub.f64 	%fd361, %fd357, %fd360;
	add.f64 	%fd114, %fd45, %fd361;
	setp.lt.f64 	%p40, %fd114, 0d0000000000000000;
	mov.f64 	%fd584, 0d0000000000000000;
	@%p40 bra 	$L__BB0_24;
	sqrt.rn.f64 	%fd362, %fd114;
	sub.f64 	%fd363, %fd113, %fd362;
	setp.le.f64 	%p41, %fd363, 0d3F1A36E2EB1C432D;
	add.f64 	%fd364, %fd113, %fd362;
	selp.f64 	%fd365, %fd364, %fd363, %p41;
	max.f64 	%fd584, %fd365, 0d0000000000000000;
$L__BB0_24:
	setp.neu.f64 	%p42, %fd584, 0d0000000000000000;
	setp.lt.f64 	%p43, %fd584, %fd112;
	and.pred  	%p9, %p42, %p43;
	selp.f64 	%fd117, %fd584, %fd112, %p9;
	sub.f64 	%fd367, %fd46, %fd566;
	sub.f64 	%fd368, %fd47, %fd567;
	sub.f64 	%fd369, %fd48, %fd568;
	mul.f64 	%fd370, %fd79, %fd368;
	fma.rn.f64 	%fd371, %fd78, %fd367, %fd370;
	fma.rn.f64 	%fd118, %fd80, %fd369, %fd371;
	mul.f64 	%fd372, %fd118, %fd118;
	mul.f64 	%fd373, %fd368, %fd368;
	fma.rn.f64 	%fd374, %fd367, %fd367, %fd373;
	fma.rn.f64 	%fd375, %fd369, %fd369, %fd374;
	sub.f64 	%fd376, %fd372, %fd375;
	add.f64 	%fd119, %fd49, %fd376;
	setp.lt.f64 	%p44, %fd119, 0d0000000000000000;
	mov.f64 	%fd585, 0d0000000000000000;
	@%p44 bra 	$L__BB0_26;
	sqrt.rn.f64 	%fd377, %fd119;
	sub.f64 	%fd378, %fd118, %fd377;
	setp.le.f64 	%p45, %fd378, 0d3F1A36E2EB1C432D;
	add.f64 	%fd379, %fd118, %fd377;
	selp.f64 	%fd380, %fd379, %fd378, %p45;
	max.f64 	%fd585, %fd380, 0d0000000000000000;
$L__BB0_26:
	setp.neu.f64 	%p46, %fd585, 0d0000000000000000;
	setp.lt.f64 	%p47, %fd585, %fd117;
	and.pred  	%p10, %p46, %p47;
	selp.f64 	%fd122, %fd585, %fd117, %p10;
	sub.f64 	%fd382, %fd50, %fd566;
	sub.f64 	%fd383, %fd51, %fd567;
	sub.f64 	%fd384, %fd52, %fd568;
	mul.f64 	%fd385, %fd79, %fd383;
	fma.rn.f64 	%fd386, %fd78, %fd382, %fd385;
	fma.rn.f64 	%fd123, %fd80, %fd384, %fd386;
	mul.f64 	%fd387, %fd123, %fd123;
	mul.f64 	%fd388, %fd383, %fd383;
	fma.rn.f64 	%fd389, %fd382, %fd382, %fd388;
	fma.rn.f64 	%fd390, %fd384, %fd384, %fd389;
	sub.f64 	%fd391, %fd387, %fd390;
	add.f64 	%fd124, %fd53, %fd391;
	setp.lt.f64 	%p48, %fd124, 0d0000000000000000;
	mov.f64 	%fd586, 0d0000000000000000;
	@%p48 bra 	$L__BB0_28;
	sqrt.rn.f64 	%fd392, %fd124;
	sub.f64 	%fd393, %fd123, %fd392;
	setp.le.f64 	%p49, %fd393, 0d3F1A36E2EB1C432D;
	add.f64 	%fd394, %fd123, %fd392;
	selp.f64 	%fd395, %fd394, %fd393, %p49;
	max.f64 	%fd586, %fd395, 0d0000000000000000;
$L__BB0_28:
	setp.neu.f64 	%p50, %fd586, 0d0000000000000000;
	setp.lt.f64 	%p51, %fd586, %fd122;
	and.pred  	%p11, %p50, %p51;
	selp.f64 	%fd127, %fd586, %fd122, %p11;
	setp.geu.f64 	%p52, %fd127, 0d4415AF1D78B58C40;
	@%p52 bra 	$L__BB0_31;
	ld.param.u64 	%rd72, [_Z15radiance_kernelP3VecP6SphereP3Ray_param_1];
	selp.b64 	%rd29, 8, 0, %p3;
	selp.b64 	%rd30, 7, %rd29, %p4;
	selp.b64 	%rd31, 6, %rd30, %p5;
	selp.b64 	%rd32, 5, %rd31, %p6;
	selp.b64 	%rd33, 4, %rd32, %p7;
	selp.b64 	%rd34, 3, %rd33, %p8;
	selp.b64 	%rd35, 2, %rd34, %p9;
	selp.b64 	%rd36, 1, %rd35, %p10;
	selp.b64 	%rd37, 0, %rd36, %p11;
	cvta.to.global.u64 	%rd38, %rd72;
	mad.lo.s64 	%rd2, %rd37, 88, %rd38;
	fma.rn.f64 	%fd566, %fd78, %fd127, %fd566;
	fma.rn.f64 	%fd567, %fd79, %fd127, %fd567;
	fma.rn.f64 	%fd568, %fd80, %fd127, %fd568;
	ld.global.f64 	%fd396, [%rd2+8];
	sub.f64 	%fd397, %fd566, %fd396;
	ld.global.f64 	%fd398, [%rd2+16];
	sub.f64 	%fd399, %fd567, %fd398;
	ld.global.f64 	%fd400, [%rd2+24];
	sub.f64 	%fd401, %fd568, %fd400;
	mul.f64 	%fd402, %fd399, %fd399;
	fma.rn.f64 	%fd403, %fd397, %fd397, %fd402;
	fma.rn.f64 	%fd404, %fd401, %fd401, %fd403;
	rsqrt.approx.f64 	%fd405, %fd404;
	mul.f64 	%fd131, %fd397, %fd405;
	mul.f64 	%fd406, %fd399, %fd405;
	mul.f64 	%fd407, %fd401, %fd405;
	mul.f64 	%fd408, %fd79, %fd406;
	fma.rn.f64 	%fd409, %fd78, %fd131, %fd408;
	fma.rn.f64 	%fd410, %fd80, %fd407, %fd409;
	setp.ltu.f64 	%p53, %fd410, 0d0000000000000000;
	neg.f64 	%fd411, %fd131;
	neg.f64 	%fd412, %fd406;
	neg.f64 	%fd413, %fd407;
	selp.f64 	%fd132, %fd131, %fd411, %p53;
	selp.f64 	%fd133, %fd406, %fd412, %p53;
	selp.f64 	%fd134, %fd407, %fd413, %p53;
	setp.ne.s32 	%p54, %r216, 6;
	@%p54 bra 	$L__BB0_35;
	ld.global.f64 	%fd530, [%rd2+32];
	ld.global.f64 	%fd531, [%rd2+40];
	ld.global.f64 	%fd532, [%rd2+48];
	fma.rn.f64 	%fd595, %fd575, %fd530, %fd595;
	fma.rn.f64 	%fd594, %fd576, %fd531, %fd594;
	fma.rn.f64 	%fd593, %fd577, %fd532, %fd593;
$L__BB0_31:
	mul.f64 	%fd595, %fd595, 0d3F50624DD2F1A9FC;
	mul.f64 	%fd594, %fd594, 0d3F50624DD2F1A9FC;
	mul.f64 	%fd593, %fd593, 0d3F50624DD2F1A9FC;
	add.f64 	%fd561, %fd561, %fd595;
	add.f64 	%fd562, %fd562, %fd594;
	add.f64 	%fd563, %fd563, %fd593;
	add.s32 	%r203, %r203, 1;
	setp.ne.s32 	%p66, %r203, 1000;
	@%p66 bra 	$L__BB0_3;
	setp.lt.f64 	%p68, %fd561, 0d0000000000000000;
	setp.gt.f64 	%p69, %fd561, 0d3FF0000000000000;
	selp.f64 	%fd534, 0d3FF0000000000000, %fd561, %p69;
	mul.f64 	%fd535, %fd534, 0d3FD0000000000000;
	selp.f64 	%fd536, 0d0000000000000000, %fd535, %p68;
	setp.lt.f64 	%p70, %fd562, 0d0000000000000000;
	setp.gt.f64 	%p71, %fd562, 0d3FF0000000000000;
	selp.f64 	%fd537, 0d3FF0000000000000, %fd562, %p71;
	mul.f64 	%fd538, %fd537, 0d3FD0000000000000;
	selp.f64 	%fd539, 0d0000000000000000, %fd538, %p70;
	setp.lt.f64 	%p72, %fd563, 0d0000000000000000;
	setp.gt.f64 	%p73, %fd563, 0d3FF0000000000000;
	selp.f64 	%fd540, 0d3FF0000000000000, %fd563, %p73;
	mul.f64 	%fd541, %fd540, 0d3FD0000000000000;
	selp.f64 	%fd542, 0d0000000000000000, %fd541, %p72;
	ld.global.f64 	%fd543, [%rd1];
	add.f64 	%fd544, %fd536, %fd543;
	st.global.f64 	[%rd1], %fd544;
	ld.global.f64 	%fd545, [%rd1+8];
	add.f64 	%fd546, %fd539, %fd545;
	st.global.f64 	[%rd1+8], %fd546;
	ld.global.f64 	%fd547, [%rd1+16];
	add.f64 	%fd548, %fd542, %fd547;
	st.global.f64 	[%rd1+16], %fd548;
	mov.f64 	%fd554, 0d3FF8000000000000;
	mov.pred 	%p76, 0;
	@%p2 bra 	$L__BB0_2;
	mov.f64 	%fd550, 0d3FF8000000000000;
	mov.pred 	%p75, 0;
	@%p1 bra 	$L__BB0_1;
	ret;
$L__BB0_35:
	ld.global.f64 	%fd138, [%rd2+56];
	ld.global.f64 	%fd139, [%rd2+64];
	ld.global.f64 	%fd140, [%rd2+72];
	ld.global.u32 	%r126, [%rd2+80];
	setp.eq.s32 	%p55, %r126, 1;
	@%p55 bra 	$L__BB0_45;
	setp.ne.s32 	%p56, %r126, 0;
	@%p56 bra 	$L__BB0_31;
	mov.f64 	%fd418, 0d0000000000000000;
	mov.f64 	%fd419, 0d7FF0000000000000;
	mul.rn.f64 	%fd588, %fd419, %fd418;
	shr.u32 	%r128, %r33, 2;
	xor.b32  	%r129, %r128, %r33;
	shl.b32 	%r130, %r29, 4;
	shl.b32 	%r131, %r129, 1;
	xor.b32  	%r132, %r130, %r131;
	xor.b32  	%r133, %r132, %r29;
	xor.b32  	%r228, %r133, %r129;
	add.s32 	%r134, %r34, %r228;
	add.s32 	%r135, %r134, 362437;
	shr.u32 	%r136, %r32, 2;
	xor.b32  	%r137, %r136, %r32;
	shl.b32 	%r138, %r228, 4;
	shl.b32 	%r139, %r137, 1;
	xor.b32  	%r140, %r139, %r138;
	xor.b32  	%r141, %r140, %r137;
	xor.b32  	%r227, %r141, %r228;
	add.s32 	%r142, %r34, %r227;
	add.s32 	%r143, %r142, 724874;
	cvt.u64.u32 	%rd39, %r135;
	mul.wide.u32 	%rd40, %r143, 2097152;
	xor.b64  	%rd41, %rd40, %rd39;
	cvt.rn.f64.u64 	%fd420, %rd41;
	fma.rn.f64 	%fd421, %fd420, 0d3CA0000000000000, 0d3C90000000000000;
	mul.f64 	%fd422, %fd421, 0d401921FB542FE938;
	shr.u32 	%r144, %r31, 2;
	xor.b32  	%r145, %r144, %r31;
	shl.b32 	%r146, %r227, 4;
	shl.b32 	%r147, %r145, 1;
	xor.b32  	%r148, %r147, %r146;
	xor.b32  	%r149, %r148, %r145;
	xor.b32  	%r226, %r149, %r227;
	add.s32 	%r150, %r34, %r226;
	add.s32 	%r151, %r150, 1087311;
	shr.u32 	%r152, %r30, 2;
	xor.b32  	%r153, %r152, %r30;
	shl.b32 	%r154, %r226, 4;
	shl.b32 	%r155, %r153, 1;
	xor.b32  	%r156, %r155, %r154;
	xor.b32  	%r157, %r156, %r153;
	xor.b32  	%r231, %r157, %r226;
	add.s32 	%r229, %r34, 1449748;
	add.s32 	%r158, %r231, %r229;
	cvt.u64.u32 	%rd42, %r151;
	mul.wide.u32 	%rd43, %r158, 2097152;
	xor.b64  	%rd44, %rd43, %rd42;
	cvt.rn.f64.u64 	%fd423, %rd44;
	fma.rn.f64 	%fd424, %fd423, 0d3CA0000000000000, 0d3C90000000000000;
	sqrt.rn.f64 	%fd142, %fd424;
	abs.f64 	%fd425, %fd131;
	setp.gt.f64 	%p57, %fd425, 0d3FB999999999999A;
	selp.f64 	%fd426, 0d3FF0000000000000, 0d0000000000000000, %p57;
	selp.f64 	%fd427, 0d0000000000000000, 0d3FF0000000000000, %p57;
	mov.f64 	%fd428, 0d3FF0000000000000;
	rsqrt.approx.f64 	%fd429, %fd428;
	mul.f64 	%fd143, %fd427, %fd429;
	mul.f64 	%fd144, %fd426, %fd429;
	setp.eq.f64 	%p58, %fd422, 0d7FF0000000000000;
	mov.b32 	%r218, 1;
	@%p58 bra 	$L__BB0_41;
	add.s32 	%r159, %r34, %r227;
	add.s32 	%r160, %r159, 724874;
	mul.wide.u32 	%rd45, %r160, 2097152;
	add.s32 	%r161, %r34, %r228;
	add.s32 	%r162, %r161, 362437;
	cvt.u64.u32 	%rd46, %r162;
	xor.b64  	%rd47, %rd45, %rd46;
	cvt.rn.f64.u64 	%fd430, %rd47;
	fma.rn.f64 	%fd431, %fd430, 0d3CA0000000000000, 0d3C90000000000000;
	mul.f64 	%fd432, %fd431, 0d401921FB542FE938;
	mul.f64 	%fd433, %fd432, 0d3FE45F306DC9C883;
	cvt.rni.s32.f64 	%r217, %fd433;
	cvt.rn.f64.s32 	%fd434, %r217;
	fma.rn.f64 	%fd435, %fd434, 0dBFF921FB54442D18, %fd432;
	fma.rn.f64 	%fd436, %fd434, 0dBC91A62633145C00, %fd435;
	fma.rn.f64 	%fd588, %fd434, 0dB97B839A252049C0, %fd436;
	setp.ltu.f64 	%p59, %fd432, 0d41E0000000000000;
	@%p59 bra 	$L__BB0_40;
	add.s32 	%r163, %r34, %r227;
	add.s32 	%r164, %r163, 724874;
	mul.wide.u32 	%rd48, %r164, 2097152;
	add.s32 	%r165, %r34, %r228;
	add.s32 	%r166, %r165, 362437;
	cvt.u64.u32 	%rd49, %r166;
	xor.b64  	%rd50, %rd48, %rd49;
	cvt.rn.f64.u64 	%fd437, %rd50;
	fma.rn.f64 	%fd438, %fd437, 0d3CA0000000000000, 0d3C90000000000000;
	mul.f64 	%fd439, %fd438, 0d401921FB542FE938;
	{ // callseq 0, 0
	.param .b64 param0;
	st.param.f64 	[param0], %fd439;
	.param .align 16 .b8 retval0[16];
	call.uni (retval0), 
	__internal_trig_reduction_slowpathd, 
	(
	param0
	);
	ld.param.f64 	%fd588, [retval0];
	ld.param.b32 	%r217, [retval0+8];
	} // callseq 0
$L__BB0_40:
	add.s32 	%r218, %r217, 1;
$L__BB0_41:
	mov.f64 	%fd441, 0d0000000000000000;
	mov.f64 	%fd442, 0d7FF0000000000000;
	mul.rn.f64 	%fd589, %fd442, %fd441;
	add.s32 	%r169, %r34, %r227;
	add.s32 	%r170, %r169, 724874;
	mul.wide.u32 	%rd51, %r170, 2097152;
	add.s32 	%r171, %r34, %r228;
	add.s32 	%r172, %r171, 362437;
	cvt.u64.u32 	%rd52, %r172;
	xor.b64  	%rd53, %rd51, %rd52;
	cvt.rn.f64.u64 	%fd443, %rd53;
	fma.rn.f64 	%fd444, %fd443, 0d3CA0000000000000, 0d3C90000000000000;
	mul.f64 	%fd445, %fd444, 0d401921FB542FE938;
	setp.eq.f64 	%p60, %fd445, 0d7FF0000000000000;
	shl.b32 	%r173, %r218, 6;
	cvt.u64.u32 	%rd54, %r173;
	and.b64  	%rd55, %rd54, 64;
	add.s64 	%rd57, %rd56, %rd55;
	mul.rn.f64 	%fd446, %fd588, %fd588;
	and.b32  	%r174, %r218, 1;
	setp.eq.b32 	%p61, %r174, 1;
	selp.f64 	%fd447, 0dBDA8FF8320FD8164, 0d3DE5DB65F9785EBA, %p61;
	ld.global.nc.v2.f64 	{%fd448, %fd449}, [%rd57];
	fma.rn.f64 	%fd450, %fd447, %fd446, %fd448;
	fma.rn.f64 	%fd451, %fd450, %fd446, %fd449;
	ld.global.nc.v2.f64 	{%fd452, %fd453}, [%rd57+16];
	fma.rn.f64 	%fd454, %fd451, %fd446, %fd452;
	fma.rn.f64 	%fd455, %fd454, %fd446, %fd453;
	ld.global.nc.v2.f64 	{%fd456, %fd457}, [%rd57+32];
	fma.rn.f64 	%fd458, %fd455, %fd446, %fd456;
	fma.rn.f64 	%fd459, %fd458, %fd446, %fd457;
	fma.rn.f64 	%fd460, %fd459, %fd588, %fd588;
	fma.rn.f64 	%fd461, %fd459, %fd446, 0d3FF0000000000000;
	selp.f64 	%fd462, %fd461, %fd460, %p61;
	and.b32  	%r175, %r218, 2;
	setp.eq.s32 	%p62, %r175, 0;
	sub.f64 	%fd463, %fd441, %fd462;
	selp.f64 	%fd464, %fd462, %fd463, %p62;
	mul.f64 	%fd465, %fd142, %fd464;
	mul.f64 	%fd150, %fd143, %fd465;
	mul.f64 	%fd151, %fd144, %fd465;
	mov.f64 	%fd466, 0d3FF0000000000000;
	rsqrt.approx.f64 	%fd467, %fd466;
	mul.f64 	%fd468, %fd467, 0d0000000000000000;
	mul.f64 	%fd152, %fd468, %fd465;
	mov.b32 	%r219, 0;
	@%p60 bra 	$L__BB0_44;
	add.s32 	%r176, %r34, %r227;
	add.s32 	%r177, %r176, 724874;
	mul.wide.u32 	%rd58, %r177, 2097152;
	add.s32 	%r178, %r34, %r228;
	add.s32 	%r179, %r178, 362437;
	cvt.u64.u32 	%rd59, %r179;
	xor.b64  	%rd60, %rd58, %rd59;
	cvt.rn.f64.u64 	%fd469, %rd60;
	fma.rn.f64 	%fd470, %fd469, 0d3CA0000000000000, 0d3C90000000000000;
	mul.f64 	%fd471, %fd470, 0d401921FB542FE938;
	mul.f64 	%fd472, %fd471, 0d3FE45F306DC9C883;
	cvt.rni.s32.f64 	%r219, %fd472;
	cvt.rn.f64.s32 	%fd473, %r219;
	fma.rn.f64 	%fd474, %fd473, 0dBFF921FB54442D18, %fd471;
	fma.rn.f64 	%fd475, %fd473, 0dBC91A62633145C00, %fd474;
	fma.rn.f64 	%fd589, %fd473, 0dB97B839A252049C0, %fd475;
	setp.ltu.f64 	%p63, %fd471, 0d41E0000000000000;
	@%p63 bra 	$L__BB0_44;
	add.s32 	%r180, %r34, %r227;
	add.s32 	%r181, %r180, 724874;
	mul.wide.u32 	%rd61, %r181, 2097152;
	add.s32 	%r182, %r34, %r228;
	add.s32 	%r183, %r182, 362437;
	cvt.u64.u32 	%rd62, %r183;
	xor.b64  	%rd63, %rd61, %rd62;
	cvt.rn.f64.u64 	%fd476, %rd63;
	fma.rn.f64 	%fd477, %fd476, 0d3CA0000000000000, 0d3C90000000000000;
	mul.f64 	%fd478, %fd477, 0d401921FB542FE938;
	{ // callseq 1, 0
	.param .b64 param0;
	st.param.f64 	[param0], %fd478;
	.param .align 16 .b8 retval0[16];
	call.uni (retval0), 
	__internal_trig_reduction_slowpathd, 
	(
	param0
	);
	ld.param.f64 	%fd589, [retval0];
	ld.param.b32 	%r219, [retval0+8];
	} // callseq 1
$L__BB0_44:
	mul.f64 	%fd480, %fd134, %fd144;
	mov.f64 	%fd481, 0d3FF0000000000000;
	rsqrt.approx.f64 	%fd482, %fd481;
	mul.f64 	%fd483, %fd482, 0d0000000000000000;
	mul.f64 	%fd484, %fd133, %fd483;
	sub.f64 	%fd485, %fd484, %fd480;
	mul.f64 	%fd486, %fd483, %fd485;
	mul.f64 	%fd487, %fd134, %fd143;
	sub.f64 	%fd488, %fd487, %fd486;
	shl.b32 	%r185, %r219, 6;
	cvt.u64.u32 	%rd64, %r185;
	and.b64  	%rd65, %rd64, 64;
	mov.u64 	%rd66, __cudart_sin_cos_coeffs;
	add.s64 	%rd67, %rd66, %rd65;
	mul.rn.f64 	%fd489, %fd589, %fd589;
	and.b32  	%r186, %r219, 1;
	setp.eq.b32 	%p64, %r186, 1;
	selp.f64 	%fd490, 0dBDA8FF8320FD8164, 0d3DE5DB65F9785EBA, %p64;
	ld.global.nc.v2.f64 	{%fd491, %fd492}, [%rd67];
	fma.rn.f64 	%fd493, %fd490, %fd489, %fd491;
	fma.rn.f64 	%fd494, %fd493, %fd489, %fd492;
	ld.global.nc.v2.f64 	{%fd495, %fd496}, [%rd67+16];
	fma.rn.f64 	%fd497, %fd494, %fd489, %fd495;
	fma.rn.f64 	%fd498, %fd497, %fd489, %fd496;
	ld.global.nc.v2.f64 	{%fd499, %fd500}, [%rd67+32];
	fma.rn.f64 	%fd501, %fd498, %fd489, %fd499;
	fma.rn.f64 	%fd502, %fd501, %fd489, %fd500;
	fma.rn.f64 	%fd503, %fd502, %fd589, %fd589;
	fma.rn.f64 	%fd504, %fd502, %fd489, 0d3FF0000000000000;
	selp.f64 	%fd505, %fd504, %fd503, %p64;
	and.b32  	%r187, %r219, 2;
	setp.eq.s32 	%p65, %r187, 0;
	mov.f64 	%fd506, 0d0000000000000000;
	sub.f64 	%fd507, %fd506, %fd505;
	selp.f64 	%fd508, %fd505, %fd507, %p65;
	mul.f64 	%fd509, %fd142, %fd508;
	mul.f64 	%fd510, %fd143, %fd488;
	mul.f64 	%fd511, %fd144, %fd485;
	sub.f64 	%fd512, %fd511, %fd510;
	add.s32 	%r188, %r231, %r229;
	mul.wide.u32 	%rd68, %r188, 2097152;
	add.s32 	%r189, %r34, %r226;
	add.s32 	%r190, %r189, 1087311;
	cvt.u64.u32 	%rd69, %r190;
	xor.b64  	%rd70, %rd68, %rd69;
	cvt.rn.f64.u64 	%fd513, %rd70;
	fma.rn.f64 	%fd514, %fd513, 0d3CA0000000000000, 0d3C90000000000000;
	sub.f64 	%fd515, %fd481, %fd514;
	sqrt.rn.f64 	%fd516, %fd515;
	fma.rn.f64 	%fd517, %fd485, %fd509, %fd150;
	fma.rn.f64 	%fd518, %fd488, %fd509, %fd151;
	fma.rn.f64 	%fd519, %fd512, %fd509, %fd152;
	fma.rn.f64 	%fd520, %fd516, %fd132, %fd517;
	fma.rn.f64 	%fd521, %fd516, %fd133, %fd518;
	fma.rn.f64 	%fd522, %fd516, %fd134, %fd519;
	mul.f64 	%fd523, %fd521, %fd521;
	fma.rn.f64 	%fd524, %fd520, %fd520, %fd523;
	fma.rn.f64 	%fd525, %fd522, %fd522, %fd524;
	rsqrt.approx.f64 	%fd526, %fd525;
	mul.f64 	%fd78, %fd526, %fd520;
	mul.f64 	%fd79, %fd526, %fd521;
	mul.f64 	%fd80, %fd526, %fd522;
	mov.u32 	%r30, %r226;
	mov.u32 	%r31, %r227;
	mov.u32 	%r32, %r228;
	mov.u32 	%r34, %r229;
	mov.u32 	%r33, %r29;
	mov.u32 	%r29, %r231;
	bra.uni 	$L__BB0_46;
$L__BB0_45:
	mul.f64 	%fd414, %fd79, %fd133;
	fma.rn.f64 	%fd415, %fd78, %fd132, %fd414;
	fma.rn.f64 	%fd416, %fd80, %fd134, %fd415;
	mul.f64 	%fd417, %fd416, 0dC000000000000000;
	fma.rn.f64 	%fd78, %fd132, %fd417, %fd78;
	fma.rn.f64 	%fd79, %fd133, %fd417, %fd79;
	fma.rn.f64 	%fd80, %fd134, %fd417, %fd80;
$L__BB0_46:
	ld.global.f64 	%fd527, [%rd2+32];
	ld.global.f64 	%fd528, [%rd2+40];
	ld.global.f64 	%fd529, [%rd2+48];
	fma.rn.f64 	%fd595, %fd575, %fd527, %fd595;
	fma.rn.f64 	%fd594, %fd576, %fd528, %fd594;
	fma.rn.f64 	%fd593, %fd577, %fd529, %fd593;
	add.s32 	%r216, %r216, 1;
	mov.f64 	%fd575, %fd138;
	mov.f64 	%fd576, %fd139;
	mov.f64 	%fd577, %fd140;
	bra.uni 	$L__BB0_10;

}
.func  (.param .align 16 .b8 func_retval0[16]) __internal_trig_reduction_slowpathd(
	.param .b64 __internal_trig_reduction_slowpathd_param_0
)
{
	.local .align 8 .b8 	__local_depot1[40];
	.reg .b64 	%SP;
	.reg .b64 	%SPL;
	.reg .pred 	%p<10>;
	.reg .b32 	%r<47>;
	.reg .b64 	%rd<74>;
	.reg .b64 	%fd<5>;

	mov.u64 	%SPL, __local_depot1;
	ld.param.f64 	%fd4, [__internal_trig_reduction_slowpathd_param_0];
	add.u64 	%rd1, %SPL, 0;
	{
	.reg .b32 %temp; 
	mov.b64 	{%temp, %r1}, %fd4;
	}
	shr.u32 	%r2, %r1, 20;
	and.b32  	%r3, %r2, 2047;
	setp.eq.s32 	%p1, %r3, 2047;
	mov.b32 	%r46, 0;
	@%p1 bra 	$L__BB1_9;
	add.s32 	%r20, %r3, -1024;
	mov.b64 	%rd20, %fd4;
	shl.b64 	%rd2, %rd20, 11;
	shr.u32 	%r4, %r20, 6;
	sub.s32 	%r45, 15, %r4;
	sub.s32 	%r21, 19, %r4;
	setp.lt.u32 	%p2, %r20, 128;
	selp.b32 	%r6, 18, %r21, %p2;
	setp.ge.s32 	%p3, %r45, %r6;
	mov.b64 	%rd70, 0;
	@%p3 bra 	$L__BB1_4;
	add.s32 	%r23, %r6, %r4;
	neg.s32 	%r43, %r23;
	or.b64  	%rd3, %rd2, -9223372036854775808;
	mov.b64 	%rd70, 0;
	mov.b32 	%r42, 0;
	mov.u64 	%rd25, __cudart_i2opi_d;
	mov.u32 	%r44, %r45;
$L__BB1_3:
	.pragma "nounroll";
	mul.wide.s32 	%rd22, %r42, 8;
	add.s64 	%rd23, %rd1, %rd22;
	mul.wide.s32 	%rd24, %r44, 8;
	add.s64 	%rd26, %rd25, %rd24;
	ld.global.nc.u64 	%rd27, [%rd26];
	{
	.reg .u32 %r0, %r1, %r2, %r3, %alo, %ahi, %blo, %bhi, %clo, %chi;
	mov.b64 	{%alo,%ahi}, %rd27;
	mov.b64 	{%blo,%bhi}, %rd3;
	mov.b64 	{%clo,%chi}, %rd70;
	mad.lo.cc.u32 	%r0, %alo, %blo, %clo;
	madc.hi.cc.u32 	%r1, %alo, %blo, %chi;
	madc.hi.u32 	%r2, %alo, %bhi, 0;
	mad.lo.cc.u32 	%r1, %alo, %bhi, %r1;
	madc.hi.cc.u32 	%r2, %ahi, %blo, %r2;
	madc.hi.u32 	%r3, %ahi, %bhi, 0;
	mad.lo.cc.u32 	%r1, %ahi, %blo, %r1;
	madc.lo.cc.u32 	%r2, %ahi, %bhi, %r2;
	addc.u32 	%r3, %r3, 0;
	mov.b64 	%rd28, {%r0,%r1};
	mov.b64 	%rd70, {%r2,%r3};
	}
	st.local.u64 	[%rd23], %rd28;
	add.s32 	%r44, %r44, 1;
	add.s32 	%r43, %r43, 1;
	add.s32 	%r42, %r42, 1;
	setp.ne.s32 	%p4, %r43, -15;
	mov.u32 	%r45, %r6;
	@%p4 bra 	$L__BB1_3;
$L__BB1_4:
	cvt.s64.s32 	%rd29, %r45;
	cvt.u64.u32 	%rd30, %r4;
	add.s64 	%rd31, %rd30, %rd29;
	shl.b64 	%rd32, %rd31, 3;
	add.s64 	%rd33, %rd1, %rd32;
	st.local.u64 	[%rd33+-120], %rd70;
	and.b32  	%r15, %r2, 63;
	ld.local.u64 	%rd72, [%rd1+16];
	ld.local.u64 	%rd71, [%rd1+24];
	setp.eq.s32 	%p5, %r15, 0;
	@%p5 bra 	$L__BB1_6;
	shl.b64 	%rd34, %rd71, %r15;
	shr.u64 	%rd35, %rd72, 1;
	xor.b32  	%r24, %r15, 63;
	shr.u64 	%rd36, %rd35, %r24;
	or.b64  	%rd71, %rd34, %rd36;
	ld.local.u64 	%rd37, [%rd1+8];
	shl.b64 	%rd38, %rd72, %r15;
	shr.u64 	%rd39, %rd37, 1;
	shr.u64 	%rd40, %rd39, %r24;
	or.b64  	%rd72, %rd38, %rd40;
$L__BB1_6:
	and.b32  	%r25, %r1, -2147483648;
	shr.u64 	%rd41, %rd71, 62;
	cvt.u32.u64 	%r26, %rd41;
	mov.b64 	{%r27, %r28}, %rd71;
	mov.b64 	{%r29, %r30}, %rd72;
	shf.l.wrap.b32 	%r31, %r30, %r27, 2;
	shf.l.wrap.b32 	%r32, %r27, %r28, 2;
	mov.b64 	%rd42, {%r31, %r32};
	shl.b64 	%rd43, %rd72, 2;
	shr.u64 	%rd44, %rd42, 63;
	cvt.u32.u64 	%r33, %rd44;
	add.s32 	%r34, %r33, %r26;
	setp.eq.s32 	%p6, %r25, 0;
	neg.s32 	%r35, %r34;
	selp.b32 	%r46, %r34, %r35, %p6;
	setp.gt.s64 	%p7, %rd42, -1;
	mov.b64 	%rd45, 0;
	{
	.reg .u32 %r0, %r1, %r2, %r3, %a0, %a1, %a2, %a3, %b0, %b1, %b2, %b3;
	mov.b64 	{%a0,%a1}, %rd45;
	mov.b64 	{%a2,%a3}, %rd45;
	mov.b64 	{%b0,%b1}, %rd43;
	mov.b64 	{%b2,%b3}, %rd42;
	sub.cc.u32 	%r0, %a0, %b0;
	subc.cc.u32 	%r1, %a1, %b1;
	subc.cc.u32 	%r2, %a2, %b2;
	subc.u32 	%r3, %a3, %b3;
	mov.b64 	%rd46, {%r0,%r1};
	mov.b64 	%rd47, {%r2,%r3};
	}
	xor.b32  	%r36, %r25, -2147483648;
	selp.b64 	%rd73, %rd42, %rd47, %p7;
	selp.b64 	%rd14, %rd43, %rd46, %p7;
	selp.b32 	%r17, %r25, %r36, %p7;
	clz.b64 	%r37, %rd73;
	cvt.u64.u32 	%rd15, %r37;
	setp.eq.s32 	%p8, %r37, 0;
	@%p8 bra 	$L__BB1_8;
	cvt.u32.u64 	%r38, %rd15;
	and.b32  	%r39, %r38, 63;
	shl.b64 	%rd48, %rd73, %r39;
	shr.u64 	%rd49, %rd14, 1;
	not.b32 	%r40, %r38;
	and.b32  	%r41, %r40, 63;
	shr.u64 	%rd50, %rd49, %r41;
	or.b64  	%rd73, %rd48, %rd50;
$L__BB1_8:
	mov.b64 	%rd51, -3958705157555305931;
	{
	.reg .u32 %r0, %r1, %r2, %r3, %alo, %ahi, %blo, %bhi;
	mov.b64 	{%alo,%ahi}, %rd73;
	mov.b64 	{%blo,%bhi}, %rd51;
	mul.lo.u32 	%r0, %alo, %blo;
	mul.hi.u32 	%r1, %alo, %blo;
	mad.lo.cc.u32 	%r1, %alo, %bhi, %r1;
	madc.hi.u32 	%r2, %alo, %bhi, 0;
	mad.lo.cc.u32 	%r1, %ahi, %blo, %r1;
	madc.hi.cc.u32 	%r2, %ahi, %blo, %r2;
	madc.hi.u32 	%r3, %ahi, %bhi, 0;
	mad.lo.cc.u32 	%r2, %ahi, %bhi, %r2;
	addc.u32 	%r3, %r3, 0;
	mov.b64 	%rd52, {%r0,%r1};
	mov.b64 	%rd53, {%r2,%r3};
	}
	setp.gt.s64 	%p9, %rd53, 0;
	{
	.reg .u32 %r0, %r1, %r2, %r3, %a0, %a1, %a2, %a3, %b0, %b1, %b2, %b3;
	mov.b64 	{%a0,%a1}, %rd52;
	mov.b64 	{%a2,%a3}, %rd53;
	mov.b64 	{%b0,%b1}, %rd52;
	mov.b64 	{%b2,%b3}, %rd53;
	add.cc.u32 	%r0, %a0, %b0;
	addc.cc.u32 	%r1, %a1, %b1;
	addc.cc.u32 	%r2, %a2, %b2;
	addc.u32 	%r3, %a3, %b3;
	mov.b64 	%rd54, {%r0,%r1};
	mov.b64 	%rd55, {%r2,%r3};
	}
	selp.b64 	%rd56, %rd55, %rd53, %p9;
	selp.s64 	%rd57, -1, 0, %p9;
	sub.s64 	%rd58, %rd57, %rd15;
	cvt.u64.u32 	%rd59, %r17;
	shl.b64 	%rd60, %rd59, 32;
	add.s64 	%rd61, %rd56, 1;
	shr.u64 	%rd62, %rd61, 10;
	add.s64 	%rd63, %rd62, 1;
	shr.u64 	%rd64, %rd63, 1;
	shl.b64 	%rd65, %rd58, 52;
	add.s64 	%rd66, %rd65, %rd64;
	add.s64 	%rd67, %rd66, 4602678819172646912;
	or.b64  	%rd68, %rd67, %rd60;
	mov.b64 	%fd4, %rd68;
$L__BB1_9:
	st.param.f64 	[func_retval0], %fd4;
	st.param.b32 	[func_retval0+8], %r46;
	ret;

}


// ===== COMPILED SASS (sm_100) =====

	.target	sm_100

	.elftype	@"ET_EXEC"


//--------------------- .note.nv.tkinfo           --------------------------
	.section	.note.nv.tkinfo,"",@"SHT_NOTE"
	.sectionflags	@"SHF_NOTE_NV_TKINFO"
	.tkinfo
        /*0018*/ 	.word	0x00000002
        /*0030*/ 	.string	""
        /*0030*/ 	.string	"ptxas"
        /*0030*/ 	.string	"Cuda compilation tools, release 13.0, V13.0.88"
        /*0030*/ 	.string	"Build cuda_13.0.r13.0/compiler.36424714_0"
        /*0030*/ 	.string	"-arch sm_100 -m 64 "



//--------------------- .note.nv.cuinfo           --------------------------
	.section	.note.nv.cuinfo,"",@"SHT_NOTE"
	.sectionflags	@"SHF_NOTE_NV_CUINFO"
        /*0018*/ 	.short	0x0002
        /*001a*/ 	.short	0x0064
        /*001c*/ 	.short	0x0082
	.zero		2


//--------------------- .nv.info                  --------------------------
	.section	.nv.info,"",@"SHT_CUDA_INFO"
	.align	4


	//----- nvinfo : EIATTR_REGCOUNT
	.align		4
        /*0000*/ 	.byte	0x04, 0x2f
        /*0002*/ 	.short	(.L_12 - .L_11)
	.align		4
.L_11:
        /*0004*/ 	.word	index@(_Z15radiance_kernelP3VecP6SphereP3Ray)
        /*0008*/ 	.word	0x000000b8


	//----- nvinfo : EIATTR_FRAME_SIZE
	.align		4
.L_12:
        /*000c*/ 	.byte	0x04, 0x11
        /*000e*/ 	.short	(.L_14 - .L_13)
	.align		4
.L_13:
        /*0010*/ 	.word	index@($_Z15radiance_kernelP3VecP6SphereP3Ray$__internal_trig_reduction_slowpathd)
        /*0014*/ 	.word	0x00000028


	//----- nvinfo : EIATTR_FRAME_SIZE
	.align		4
.L_14:
        /*0018*/ 	.byte	0x04, 0x11
        /*001a*/ 	.short	(.L_16 - .L_15)
	.align		4
.L_15:
        /*001c*/ 	.word	index@($__internal_2_$__cuda_sm20_dsqrt_rn_f64_mediumpath_v1)
        /*0020*/ 	.word	0x00000028


	//----- nvinfo : EIATTR_FRAME_SIZE
	.align		4
.L_16:
        /*0024*/ 	.byte	0x04, 0x11
        /*0026*/ 	.short	(.L_18 - .L_17)
	.align		4
.L_17:
        /*0028*/ 	.word	index@($__internal_1_$__cuda_sm20_drsqrt_f64_slowpath_v2)
        /*002c*/ 	.word	0x00000028


	//----- nvinfo : EIATTR_FRAME_SIZE
	.align		4
.L_18:
        /*0030*/ 	.byte	0x04, 0x11
        /*0032*/ 	.short	(.L_20 - .L_19)
	.align		4
.L_19:
        /*0034*/ 	.word	index@($__internal_0_$__cuda_sm20_div_rn_f64_full)
        /*0038*/ 	.word	0x00000028


	//----- nvinfo : EIATTR_FRAME_SIZE
	.align		4
.L_20:
        /*003c*/ 	.byte	0x04, 0x11
        /*003e*/ 	.short	(.L_22 - .L_21)
	.align		4
.L_21:
        /*0040*/ 	.word	index@(_Z15radiance_kernelP3VecP6SphereP3Ray)
        /*0044*/ 	.word	0x00000028


	//----- nvinfo : EIATTR_MIN_STACK_SIZE
	.align		4
.L_22:
        /*0048*/ 	.byte	0x04, 0x12
        /*004a*/ 	.short	(.L_24 - .L_23)
	.align		4
.L_23:
        /*004c*/ 	.word	index@(_Z15radiance_kernelP3VecP6SphereP3Ray)
        /*0050*/ 	.word	0x00000028
.L_24:


//--------------------- .nv.compat                --------------------------
	.section	.nv.compat,"",@"SHT_CUDA_COMPAT_INFO"
	.align	4
        /*0000*/ 	.byte	0x02, 0x09, 0x00, 0x00, 0x02, 0x02, 0x01, 0x00, 0x02, 0x05, 0x05, 0x00, 0x03, 0x07, 0x01, 0x01
        /*0010*/ 	.byte	0x02, 0x03, 0x00, 0x00, 0x02, 0x06, 0x01, 0x00, 0x04, 0x0b, 0x08, 0x00, 0x01, 0x00, 0x00, 0x00
        /*0020*/ 	.byte	0x00, 0x00, 0x00, 0x00


//--------------------- .nv.info._Z15radiance_kernelP3VecP6SphereP3Ray --------------------------
	.section	.nv.info._Z15radiance_kernelP3VecP6SphereP3Ray,"",@"SHT_CUDA_INFO"
	.sectionflags	@""
	.align	4


	//----- nvinfo : EIATTR_CUDA_API_VERSION
	.align		4
        /*0000*/ 	.byte	0x04, 0x37
        /*0002*/ 	.short	(.L_26 - .L_25)
.L_25:
        /*0004*/ 	.word	0x00000082


	//----- nvinfo : EIATTR_KPARAM_INFO
	.align		4
.L_26:
        /*0008*/ 	.byte	0x04, 0x17
        /*000a*/ 	.short	(.L_28 - .L_27)
.L_27:
        /*000c*/ 	.word	0x00000000
        /*0010*/ 	.short	0x0002
        /*0012*/ 	.short	0x0010
        /*0014*/ 	.byte	0x00, 0xf5, 0x21, 0x00


	//----- nvinfo : EIATTR_KPARAM_INFO
	.align		4
.L_28:
        /*0018*/ 	.byte	0x04, 0x17
        /*001a*/ 	.short	(.L_30 - .L_29)
.L_29:
        /*001c*/ 	.word	0x00000000
        /*0020*/ 	.short	0x0001
        /*0022*/ 	.short	0x0008
        /*0024*/ 	.byte	0x00, 0xf5, 0x21, 0x00


	//----- nvinfo : EIATTR_KPARAM_INFO
	.align		4
.L_30:
        /*0028*/ 	.byte	0x04, 0x17
        /*002a*/ 	.short	(.L_32 - .L_31)
.L_31:
        /*002c*/ 	.word	0x00000000
        /*0030*/ 	.short	0x0000
        /*0032*/ 	.short	0x0000
        /*0034*/ 	.byte	0x00, 0xf5, 0x21, 0x00


	//----- nvinfo : EIATTR_SPARSE_MMA_MASK
	.align		4
.L_32:
        /*0038*/ 	.byte	0x03, 0x50
        /*003a*/ 	.short	0x0000


	//----- nvinfo : EIATTR_MAXREG_COUNT
	.align		4
        /*003c*/ 	.byte	0x03, 0x1b
        /*003e*/ 	.short	0x00ff


	//----- nvinfo : EIATTR_MERCURY_ISA_VERSION
	.align		4
        /*0040*/ 	.byte	0x03, 0x5f
        /*0042*/ 	.short	0x0101


	//----- nvinfo : EIATTR_VRC_CTA_INIT_COUNT
	.align		4
        /*0044*/ 	.byte	0x02, 0x4a
	.zero		1
	.zero		1


	//----- nvinfo : EIATTR_EXIT_INSTR_OFFSETS
	.align		4
        /*0048*/ 	.byte	0x04, 0x1c
        /*004a*/ 	.short	(.L_34 - .L_33)


	//   ....[0]....
.L_33:
        /*004c*/ 	.word	0x00005810


	//----- nvinfo : EIATTR_CRS_STACK_SIZE
	.align		4
.L_34:
        /*0050*/ 	.byte	0x04, 0x1e
        /*0052*/ 	.short	(.L_36 - .L_35)
.L_35:
        /*0054*/ 	.word	0x00000000


	//----- nvinfo : EIATTR_CBANK_PARAM_SIZE
	.align		4
.L_36:
        /*0058*/ 	.byte	0x03, 0x19
        /*005a*/ 	.short	0x0018


	//----- nvinfo : EIATTR_PARAM_CBANK
	.align		4
        /*005c*/ 	.byte	0x04, 0x0a
        /*005e*/ 	.short	(.L_38 - .L_37)
	.align		4
.L_37:
        /*0060*/ 	.word	index@(.nv.constant0._Z15radiance_kernelP3VecP6SphereP3Ray)
        /*0064*/ 	.short	0x0380
        /*0066*/ 	.short	0x0018


	//----- nvinfo : EIATTR_SW_WAR
	.align		4
.L_38:
        /*0068*/ 	.byte	0x04, 0x36
        /*006a*/ 	.short	(.L_40 - .L_39)
.L_39:
        /*006c*/ 	.word	0x00000008
.L_40:


//--------------------- .nv.callgraph             --------------------------
	.section	.nv.callgraph,"",@"SHT_CUDA_CALLGRAPH"
	.align	4
	.sectionentsize	8
	.align		4
        /*0000*/ 	.word	0x00000000
	.align		4
        /*0004*/ 	.word	0xffffffff
	.align		4
        /*0008*/ 	.word	0x00000000
	.align		4
        /*000c*/ 	.word	0xfffffffe
	.align		4
        /*0010*/ 	.word	0x00000000
	.align		4
        /*0014*/ 	.word	0xfffffffd
	.align		4
        /*0018*/ 	.word	0x00000000
	.align		4
        /*001c*/ 	.word	0xfffffffc


//--------------------- .nv.constant4             --------------------------
	.section	.nv.constant4,"a",@progbits
	.align	8
	.align		8
.nv.constant4:
        /*0000*/ 	.dword	precalc_xorwow_matrix
	.align		8
        /*0008*/ 	.dword	precalc_xorwow_offset_matrix
	.align		8
        /*0010*/ 	.dword	mrg32k3aM1
	.align		8
        /*0018*/ 	.dword	mrg32k3aM2
	.align		8
        /*0020*/ 	.dword	mrg32k3aM1SubSeq
	.align		8
        /*0028*/ 	.dword	mrg32k3aM2SubSeq
	.align		8
        /*0030*/ 	.dword	mrg32k3aM1Seq
	.align		8
        /*0038*/ 	.dword	mrg32k3aM2Seq
	.align		8
        /*0040*/ 	.dword	__cudart_i2opi_d
	.align		8
        /*0048*/ 	.dword	__cudart_sin_cos_coeffs


//--------------------- .nv.constant3             --------------------------
	.section	.nv.constant3,"a",@progbits
	.align	8
.nv.constant3:
	.type		__cr_lgamma_table,@object
	.size		__cr_lgamma_table,(.L_8 - __cr_lgamma_table)
__cr_lgamma_table:
        /*0000*/ 	.byte	0x00, 0x00, 0x00, 0x00, 0x00, 0x00, 0x00, 0x00, 0x00, 0x00, 0x00, 0x00, 0x00, 0x00, 0x00, 0x00
        /*0010*/ 	.byte	0xef, 0x39, 0xfa, 0xfe, 0x42, 0x2e, 0xe6, 0x3f, 0x02, 0x20, 0x2a, 0xfa, 0x0b, 0xab, 0xfc, 0x3f
        /*0020*/ 	.byte	0xf9, 0x2c, 0x92, 0x7c, 0xa7, 0x6c, 0x09, 0x40, 0xc9, 0x79, 0x44, 0x3c, 0x64, 0x26, 0x13, 0x40
        /*0030*/ 	.byte	0xca, 0x01, 0xcf, 0x3a, 0x27, 0x51, 0x1a, 0x40, 0x30, 0xcc, 0x2d, 0xf3, 0xe1, 0x0c, 0x21, 0x40
        /*0040*/ 	.byte	0x0d, 0xb7, 0xfc, 0x82, 0x8e, 0x35, 0x25, 0x40
.L_8:


//--------------------- .text._Z15radiance_kernelP3VecP6SphereP3Ray --------------------------
	.section	.text._Z15radiance_kernelP3VecP6SphereP3Ray,"ax",@progbits
	.align	128
        .global         _Z15radiance_kernelP3VecP6SphereP3Ray
        .type           _Z15radiance_kernelP3VecP6SphereP3Ray,@function
        .size           _Z15radiance_kernelP3VecP6SphereP3Ray,(.L_x_102 - _Z15radiance_kernelP3VecP6SphereP3Ray)
        .other          _Z15radiance_kernelP3VecP6SphereP3Ray,@"STO_CUDA_ENTRY STV_DEFAULT"
_Z15radiance_kernelP3VecP6SphereP3Ray:
.text._Z15radiance_kernelP3VecP6SphereP3Ray:
[----:B------:R-:W0:Y:S08]  /*0000*/  LDC R1, c[0x0][0x37c] ;  /* 0x0000df00ff017b82 */ /* 0x000e300000000800 */
[----:B------:R-:W1:Y:S01]  /*0010*/  LDC.64 R12, c[0x0][0x390] ;  /* 0x0000e400ff0c7b82 */ /* 0x000e620000000a00 */
[----:B------:R-:W1:Y:S01]  /*0020*/  LDCU.64 UR6, c[0x0][0x358] ;  /* 0x00006b00ff0677ac */ /* 0x000e620008000a00 */
[----:B0-----:R-:W-:Y:S01]  /*0030*/  VIADD R1, R1, 0xffffffd8 ;  /* 0xffffffd801017836 */ /* 0x001fe20000000000 */
[----:B-1----:R-:W2:Y:S04]  /*0040*/  LDG.E.64 R6, desc[UR6][R12.64+0x18] ;  /* 0x000018060c067981 */ /* 0x002ea8000c1e1b00 */
[----:B------:R-:W3:Y:S04]  /*0050*/  LDG.E.64 R4, desc[UR6][R12.64+0x20] ;  /* 0x000020060c047981 */ /* 0x000ee8000c1e1b00 */
[----:B------:R-:W4:Y:S01]  /*0060*/  LDG.E.64 R2, desc[UR6][R12.64+0x28] ;  /* 0x000028060c027981 */ /* 0x000f22000c1e1b00 */
[----:B------:R-:W-:Y:S01]  /*0070*/  UMOV UR4, 0x11bfd44f ;  /* 0x11bfd44f00047882 */ /* 0x000fe20000000000 */
[----:B------:R-:W-:Y:S01]  /*0080*/  UMOV UR5, 0x3fe5e8ca ;  /* 0x3fe5e8ca00057882 */ /* 0x000fe20000000000 */
[----:B------:R-:W0:Y:S01]  /*0090*/  LDC R17, c[0x0][0x360] ;  /* 0x0000d800ff117b82 */ /* 0x000e220000000800 */
[----:B------:R-:W1:Y:S01]  /*00a0*/  S2R R16, SR_TID.X ;  /* 0x0000000000107919 */ /* 0x000e620000002100 */
[----:B------:R-:W-:-:S02]  /*00b0*/  IMAD.MOV.U32 R14, RZ, RZ, 0x0 ;  /* 0x00000000ff0e7424 */ /* 0x000fc400078e00ff */
[----:B------:R-:W-:Y:S01]  /*00c0*/  IMAD.MOV.U32 R15, RZ, RZ, 0x3fd80000 ;  /* 0x3fd80000ff0f7424 */ /* 0x000fe200078e00ff */
[----:B------:R-:W5:Y:S03]  /*00d0*/  S2R R19, SR_TID.Y ;  /* 0x0000000000137919 */ /* 0x000f660000002200 */
[----:B------:R-:W5:Y:S01]  /*00e0*/  LDC R18, c[0x0][0x364] ;  /* 0x0000d900ff127b82 */ /* 0x000f620000000800 */
[----:B-1----:R-:W-:-:S05]  /*00f0*/  LOP3.LUT R0, R16, 0xaad26b49, RZ, 0x3c, !PT ;  /* 0xaad26b4910007812 */ /* 0x002fca00078e3cff */
[----:B------:R-:W-:-:S04]  /*0100*/  IMAD R146, R0, 0x4182bed5, RZ ;  /* 0x4182bed500927824 */ /* 0x000fc800078e02ff */
[C---:B------:R-:W-:Y:S01]  /*0110*/  VIADD R147, R146.reuse, 0xd9f6dc18 ;  /* 0xd9f6dc1892937836 */ /* 0x040fe20000000000 */
[----:B------:R-:W-:Y:S01]  /*0120*/  LOP3.LUT R0, R146, 0x159a55e5, RZ, 0x3c, !PT ;  /* 0x159a55e592007812 */ /* 0x000fe200078e3cff */
[----:B--2---:R-:W-:Y:S02]  /*0130*/  DMUL R8, RZ, R6 ;  /* 0x00000006ff087228 */ /* 0x004fe40000000000 */
[----:B---3--:R-:W-:-:S06]  /*0140*/  DMUL R6, RZ, R4 ;  /* 0x00000004ff067228 */ /* 0x008fcc0000000000 */
[--C-:B----4-:R-:W-:Y:S02]  /*0150*/  DFMA R10, R2, -UR4, R8.reuse ;  /* 0x80000004020a7c2b */ /* 0x110fe40008000008 */
[----:B------:R-:W-:Y:S01]  /*0160*/  DFMA R8, R4, UR4, -R8 ;  /* 0x0000000404087c2b */ /* 0x000fe20008000808 */
[----:B------:R-:W0:Y:S01]  /*0170*/  S2UR UR4, SR_CTAID.X ;  /* 0x00000000000479c3 */ /* 0x000e220000002500 */
[----:B------:R-:W-:Y:S01]  /*0180*/  DFMA R6, RZ, R2, -R6 ;  /* 0x00000002ff06722b */ /* 0x000fe20000000806 */
[----:B------:R-:W-:-:S03]  /*0190*/  IMAD.MOV.U32 R4, RZ, RZ, RZ ;  /* 0x000000ffff047224 */ /* 0x000fc600078e00ff */
[----:B------:R-:W-:-:S03]  /*01a0*/  DMUL R2, R10, R10 ;  /* 0x0000000a0a027228 */ /* 0x000fc60000000000 */
[----:B------:R-:W5:Y:S05]  /*01b0*/  S2UR UR5, SR_CTAID.Y ;  /* 0x00000000000579c3 */ /* 0x000f6a0000002600 */
[----:B------:R-:W-:-:S08]  /*01c0*/  DFMA R2, R6, R6, R2 ;  /* 0x000000060602722b */ /* 0x000fd00000000002 */
[----:B------:R-:W-:Y:S01]  /*01d0*/  DFMA R2, R8, R8, R2 ;  /* 0x000000080802722b */ /* 0x000fe20000000002 */
[----:B0-----:R-:W-:-:S05]  /*01e0*/  IMAD R16, R17, UR4, R16 ;  /* 0x0000000411107c24 */ /* 0x001fca000f8e0210 */
[----:B------:R-:W0:Y:S04]  /*01f0*/  MUFU.RSQ64H R5, R3 ;  /* 0x0000000300057308 */ /* 0x000e280000001c00 */
[----:B------:R-:W-:Y:S02]  /*0200*/  VIADD R20, R3, 0xfff00000 ;  /* 0xfff0000003147836 */ /* 0x000fe40000000000 */
[----:B-----5:R-:W-:-:S03]  /*0210*/  IMAD R17, R18, UR5, R19 ;  /* 0x0000000512117c24 */ /* 0x020fc6000f8e0213 */
[----:B------:R-:W-:Y:S01]  /*0220*/  ISETP.GE.U32.AND P0, PT, R20, 0x7fe00000, PT ;  /* 0x7fe000001400780c */ /* 0x000fe20003f06070 */
[----:B0-----:R-:W-:-:S08]  /*0230*/  DMUL R12, R4, R4 ;  /* 0x00000004040c7228 */ /* 0x001fd00000000000 */
[----:B------:R-:W-:-:S08]  /*0240*/  DFMA R12, R2, -R12, 1 ;  /* 0x3ff00000020c742b */ /* 0x000fd0000000080c */
[----:B------:R-:W-:Y:S02]  /*0250*/  DFMA R14, R12, R14, 0.5 ;  /* 0x3fe000000c0e742b */ /* 0x000fe4000000000e */
[----:B------:R-:W-:-:S08]  /*0260*/  DMUL R12, R4, R12 ;  /* 0x0000000c040c7228 */ /* 0x000fd00000000000 */
[----:B------:R-:W-:Y:S01]  /*0270*/  DFMA R12, R14, R12, R4 ;  /* 0x0000000c0e0c722b */ /* 0x000fe20000000004 */
[C---:B------:R-:W-:Y:S02]  /*0280*/  VIADD R4, R146.reuse, 0x75bcd15 ;  /* 0x075bcd1592047836 */ /* 0x040fe40000000000 */
[----:B------:R-:W-:Y:S01]  /*0290*/  VIADD R146, R146, 0x583f19 ;  /* 0x00583f1992927836 */ /* 0x000fe20000000000 */
[----:B------:R-:W-:Y:S07]  /*02a0*/  @!P0 BRA `(.L_x_0) ;  /* 0x0000000000188947 */ /* 0x000fee0003800000 */
[----:B------:R-:W-:Y:S01]  /*02b0*/  IMAD.MOV.U32 R138, RZ, RZ, R2 ;  /* 0x000000ffff8a7224 */ /* 0x000fe200078e0002 */
[----:B------:R-:W-:Y:S01]  /*02c0*/  MOV R13, 0x2f0 ;  /* 0x000002f0000d7802 */ /* 0x000fe20000000f00 */
[----:B------:R-:W-:-:S07]  /*02d0*/  IMAD.MOV.U32 R139, RZ, RZ, R3 ;  /* 0x000000ffff8b7224 */ /* 0x000fce00078e0003 */
[----:B------:R-:W-:Y:S05]  /*02e0*/  CALL.REL.NOINC `($__internal_1_$__cuda_sm20_drsqrt_f64_slowpath_v2) ;  /* 0x0000005800887944 */ /* 0x000fea0003c00000 */
[----:B------:R-:W-:Y:S02]  /*02f0*/  IMAD.MOV.U32 R12, RZ, RZ, R138 ;  /* 0x000000ffff0c7224 */ /* 0x000fe400078e008a */
[----:B------:R-:W-:-:S07]  /*0300*/  IMAD.MOV.U32 R13, RZ, RZ, R139 ;  /* 0x000000ffff0d7224 */ /* 0x000fce00078e008b */
.L_x_0:
[----:B------:R-:W0:Y:S01]  /*0310*/  LDC.64 R106, c[0x0][0x380] ;  /* 0x0000e000ff6a7b82 */ /* 0x000e220000000a00 */
[-C--:B------:R-:W-:Y:S01]  /*0320*/  DMUL R112, R6, R12.reuse ;  /* 0x0000000c06707228 */ /* 0x080fe20000000000 */
[----:B------:R-:W-:Y:S01]  /*0330*/  LEA R17, R17, R16, 0xa ;  /* 0x0000001011117211 */ /* 0x000fe200078e50ff */
[-C--:B------:R-:W-:Y:S01]  /*0340*/  DMUL R110, R10, R12.reuse ;  /* 0x0000000c0a6e7228 */ /* 0x080fe20000000000 */
[----:B------:R-:W-:Y:S01]  /*0350*/  UMOV UR4, 0x8d4fdf3b ;  /* 0x8d4fdf3b00047882 */ /* 0x000fe20000000000 */
[----:B------:R-:W-:Y:S01]  /*0360*/  DMUL R108, R8, R12 ;  /* 0x0000000c086c7228 */ /* 0x000fe20000000000 */
[----:B------:R-:W-:Y:S01]  /*0370*/  UMOV UR5, 0x3fe06e97 ;  /* 0x3fe06e9700057882 */ /* 0x000fe20000000000 */
[----:B------:R-:W-:Y:S01]  /*0380*/  IMAD.MOV.U32 R2, RZ, RZ, -0x23270784 ;  /* 0xdcd8f87cff027424 */ /* 0x000fe200078e00ff */
[----:B------:R-:W-:Y:S01]  /*0390*/  UPLOP3.LUT UP0, UPT, UPT, UPT, UPT, 0x80, 0x8 ;  /* 0x000000000008789c */ /* 0x000fe20003f0f070 */
[----:B------:R-:W-:Y:S01]  /*03a0*/  DMUL R112, R112, UR4 ;  /* 0x0000000470707c28 */ /* 0x000fe20008000000 */
[----:B------:R-:W-:Y:S01]  /*03b0*/  IMAD.MOV.U32 R3, RZ, RZ, -0x75bd8fc ;  /* 0xf8a42704ff037424 */ /* 0x000fe200078e00ff */
[----:B------:R-:W-:Y:S01]  /*03c0*/  DMUL R110, R110, UR4 ;  /* 0x000000046e6e7c28 */ /* 0x000fe20008000000 */
[----:B------:R-:W-:Y:S01]  /*03d0*/  UMOV UR8, 0x0 ;  /* 0x0000000000087882 */ /* 0x000fe20000000000 */
[----:B------:R-:W-:Y:S01]  /*03e0*/  DMUL R108, R108, UR4 ;  /* 0x000000046c6c7c28 */ /* 0x000fe20008000000 */
[----:B------:R-:W-:Y:S01]  /*03f0*/  UMOV UR9, 0x3fe00000 ;  /* 0x3fe0000000097882 */ /* 0x000fe20000000000 */
[----:B0-----:R-:W-:-:S09]  /*0400*/  IMAD.WIDE R106, R17, 0x18, R106 ;  /* 0x00000018116a7825 */ /* 0x001fd200078e026a */
.L_x_78:
[----:B------:R-:W-:Y:S02]  /*0410*/  UPLOP3.LUT UP1, UPT, UPT, UPT, UP0, 0x80, 0x8 ;  /* 0x000000000008789c */ /* 0x000fe40003f2f000 */
[----:B------:R-:W-:Y:S01]  /*0420*/  UPLOP3.LUT UP0, UPT, UPT, UPT, UPT, 0x80, 0x8 ;  /* 0x000000000008789c */ /* 0x000fe20003f0f070 */
[----:B------:R-:W-:Y:S01]  /*0430*/  UMOV UR10, 0x0 ;  /* 0x00000000000a7882 */ /* 0x000fe20000000000 */
[----:B0----5:R-:W-:-:S09]  /*0440*/  UMOV UR11, 0x3fe00000 ;  /* 0x3fe00000000b7882 */ /* 0x021fd20000000000 */
.L_x_77:
[----:B0-----:R-:W0:Y:S08]  /*0450*/  LDC.64 R6, c[0x0][0x388] ;  /* 0x0000e200ff067b82 */ /* 0x001e300000000a00 */
[----:B------:R-:W1:Y:S01]  /*0460*/  LDC.64 R8, c[0x0][0x390] ;  /* 0x0000e400ff087b82 */ /* 0x000e620000000a00 */
[----:B0-----:R-:W2:Y:S04]  /*0470*/  LDG.E.64 R38, desc[UR6][R6.64+0x2c0] ;  /* 0x0002c00606267981 */ /* 0x001ea8000c1e1b00 */
[----:B------:R-:W3:Y:S04]  /*0480*/  LDG.E.64 R36, desc[UR6][R6.64+0x268] ;  /* 0x0002680606247981 */ /* 0x000ee8000c1e1b00 */
[----:B------:R-:W4:Y:S04]  /*0490*/  LDG.E.64 R34, desc[UR6][R6.64+0x210] ;  /* 0x0002100606227981 */ /* 0x000f28000c1e1b00 */
[----:B------:R-:W4:Y:S04]  /*04a0*/  LDG.E.64 R32, desc[UR6][R6.64+0x1b8] ;  /* 0x0001b80606207981 */ /* 0x000f28000c1e1b00 */
[----:B------:R-:W4:Y:S04]  /*04b0*/  LDG.E.64 R30, desc[UR6][R6.64+0x160] ;  /* 0x00016006061e7981 */ /* 0x000f28000c1e1b00 */
[----:B------:R-:W4:Y:S04]  /*04c0*/  LDG.E.64 R28, desc[UR6][R6.64+0x108] ;  /* 0x00010806061c7981 */ /* 0x000f28000c1e1b00 */
[----:B------:R-:W4:Y:S04]  /*04d0*/  LDG.E.64 R26, desc[UR6][R6.64+0xb0] ;  /* 0x0000b006061a7981 */ /* 0x000f28000c1e1b00 */
[----:B------:R-:W4:Y:S04]  /*04e0*/  LDG.E.64 R24, desc[UR6][R6.64+0x58] ;  /* 0x0000580606187981 */ /* 0x000f28000c1e1b00 */
[----:B------:R-:W4:Y:S04]  /*04f0*/  LDG.E.64 R22, desc[UR6][R6.64] ;  /* 0x0000000606167981 */ /* 0x000f28000c1e1b00 */
[----:B-1---5:R0:W5:Y:S04]  /*0500*/  LDG.E.64 R104, desc[UR6][R8.64+0x18] ;  /* 0x0000180608687981 */ /* 0x022168000c1e1b00 */
[----:B------:R0:W5:Y:S04]  /*0510*/  LDG.E.64 R102, desc[UR6][R8.64+0x20] ;  /* 0x0000200608667981 */ /* 0x000168000c1e1b00 */
        /* <DEDUP_REMOVED lines=30> */
[----:B------:R0:W5:Y:S01]  /*0700*/  LDG.E.64 R40, desc[UR6][R6.64+0x18] ;  /* 0x0000180606287981 */ /* 0x000162000c1e1b00 */
[----:B------:R-:W-:-:S02]  /*0710*/  CS2R R20, SRZ ;  /* 0x0000000000147805 */ /* 0x000fc4000001ff00 */
[----:B------:R-:W-:Y:S02]  /*0720*/  CS2R R18, SRZ ;  /* 0x0000000000127805 */ /* 0x000fe4000001ff00 */
[----:B------:R-:W-:Y:S01]  /*0730*/  CS2R R16, SRZ ;  /* 0x0000000000107805 */ /* 0x000fe2000001ff00 */
[----:B------:R-:W-:Y:S01]  /*0740*/  UPLOP3.LUT UP2, UPT, UPT, UPT, UP0, 0x80, 0x8 ;  /* 0x000000000008789c */ /* 0x000fe20003f4f000 */
[----:B------:R-:W-:Y:S01]  /*0750*/  UMOV UR4, URZ ;  /* 0x000000ff00047c82 */ /* 0x000fe20008000000 */
[----:B--2---:R-:W-:Y:S02]  /*0760*/  DMUL R38, R38, R38 ;  /* 0x0000002626267228 */ /* 0x004fe40000000000 */
[----:B---3--:R-:W-:Y:S02]  /*0770*/  DMUL R36, R36, R36 ;  /* 0x0000002424247228 */ /* 0x008fe40000000000 */
[----:B----4-:R-:W-:Y:S02]  /*0780*/  DMUL R34, R34, R34 ;  /* 0x0000002222227228 */ /* 0x010fe40000000000 */
[----:B------:R-:W-:-:S02]  /*0790*/  DMUL R32, R32, R32 ;  /* 0x0000002020207228 */ /* 0x000fc40000000000 */
[----:B------:R-:W-:Y:S02]  /*07a0*/  DMUL R30, R30, R30 ;  /* 0x0000001e1e1e7228 */ /* 0x000fe40000000000 */
[----:B------:R-:W-:Y:S02]  /*07b0*/  DMUL R28, R28, R28 ;  /* 0x0000001c1c1c7228 */ /* 0x000fe40000000000 */
[----:B------:R-:W-:Y:S02]  /*07c0*/  DMUL R26, R26, R26 ;  /* 0x0000001a1a1a7228 */ /* 0x000fe40000000000 */
[----:B------:R-:W-:Y:S02]  /*07d0*/  DMUL R24, R24, R24 ;  /* 0x0000001818187228 */ /* 0x000fe40000000000 */
[----:B0-----:R-:W-:-:S11]  /*07e0*/  DMUL R22, R22, R22 ;  /* 0x0000001616167228 */ /* 0x001fd60000000000 */
.L_x_76:
[----:B------:R-:W-:Y:S01]  /*07f0*/  SHF.R.U32.HI R5, RZ, 0x2, R4 ;  /* 0x00000002ff057819 */ /* 0x000fe20000011604 */
[----:B------:R-:W-:Y:S01]  /*0800*/  IMAD.SHL.U32 R7, R146, 0x10, RZ ;  /* 0x0000001092077824 */ /* 0x000fe200078e00ff */
[----:B------:R-:W-:Y:S01]  /*0810*/  SHF.R.U32.HI R9, RZ, 0x2, R0 ;  /* 0x00000002ff097819 */ /* 0x000fe20000011600 */
[----:B------:R-:W-:Y:S01]  /*0820*/  IMAD.MOV.U32 R10, RZ, RZ, 0x0 ;  /* 0x00000000ff0a7424 */ /* 0x000fe200078e00ff */
[----:B------:R-:W-:Y:S01]  /*0830*/  LOP3.LUT R5, R5, R4, RZ, 0x3c, !PT ;  /* 0x0000000405057212 */ /* 0x000fe200078e3cff */
[----:B------:R-:W-:Y:S01]  /*0840*/  IMAD.MOV.U32 R11, RZ, RZ, 0x3ca00000 ;  /* 0x3ca00000ff0b7424 */ /* 0x000fe200078e00ff */
[----:B------:R-:W-:Y:S01]  /*0850*/  LOP3.LUT R9, R9, R0, RZ, 0x3c, !PT ;  /* 0x0000000009097212 */ /* 0x000fe200078e3cff */
[----:B------:R-:W-:Y:S02]  /*0860*/  BSSY.RECONVERGENT B1, `(.L_x_1) ;  /* 0x0000049000017945 */ /* 0x000fe40003800200 */
[----:B------:R-:W-:-:S05]  /*0870*/  IMAD.SHL.U32 R4, R5, 0x2, RZ ;  /* 0x0000000205047824 */ /* 0x000fca00078e00ff */
[----:B------:R-:W-:-:S04]  /*0880*/  LOP3.LUT R4, R146, R7, R4, 0x96, !PT ;  /* 0x0000000792047212 */ /* 0x000fc800078e9604 */
[----:B------:R-:W-:Y:S01]  /*0890*/  LOP3.LUT R0, R4, R5, RZ, 0x3c, !PT ;  /* 0x0000000504007212 */ /* 0x000fe200078e3cff */
[----:B------:R-:W-:-:S04]  /*08a0*/  IMAD.SHL.U32 R5, R9, 0x2, RZ ;  /* 0x0000000209057824 */ /* 0x000fc800078e00ff */
[----:B------:R-:W-:-:S05]  /*08b0*/  IMAD.SHL.U32 R4, R0, 0x10, RZ ;  /* 0x0000001000047824 */ /* 0x000fca00078e00ff */
[----:B------:R-:W-:Y:S02]  /*08c0*/  LOP3.LUT R5, R9, R5, R4, 0x96, !PT ;  /* 0x0000000509057212 */ /* 0x000fe400078e9604 */
[----:B------:R-:W-:Y:S02]  /*08d0*/  IADD3 R9, PT, PT, R147, 0x587c5, R0 ;  /* 0x000587c593097810 */ /* 0x000fe40007ffe000 */
[----:B------:R-:W-:Y:S01]  /*08e0*/  LOP3.LUT R4, R5, R0, RZ, 0x3c, !PT ;  /* 0x0000000005047212 */ /* 0x000fe200078e3cff */
[----:B------:R-:W-:-:S03]  /*08f0*/  IMAD.MOV.U32 R5, RZ, RZ, R146 ;  /* 0x000000ffff057224 */ /* 0x000fc600078e0092 */
[----:B------:R-:W-:-:S05]  /*0900*/  IADD3 R6, PT, PT, R147, 0xb0f8a, R4 ;  /* 0x000b0f8a93067810 */ /* 0x000fca0007ffe004 */
[----:B------:R-:W-:-:S03]  /*0910*/  IMAD.WIDE.U32 R6, R6, 0x200000, RZ ;  /* 0x0020000006067825 */ /* 0x000fc600078e00ff */
[----:B------:R-:W-:Y:S01]  /*0920*/  LOP3.LUT R8, R6, R9, RZ, 0x3c, !PT ;  /* 0x0000000906087212 */ /* 0x000fe200078e3cff */
[----:B------:R-:W-:-:S04]  /*0930*/  IMAD.MOV.U32 R9, RZ, RZ, R7 ;  /* 0x000000ffff097224 */ /* 0x000fc800078e0007 */
[----:B------:R-:W0:Y:S02]  /*0940*/  I2F.F64.U64 R6, R8 ;  /* 0x0000000800067312 */ /* 0x000e240000301800 */
[----:B0-----:R-:W-:-:S08]  /*0950*/  DFMA R6, R6, R10, 5.5511151231257827021e-17 ;  /* 0x3c9000000606742b */ /* 0x001fd0000000000a */
[----:B------:R-:W-:-:S08]  /*0960*/  DADD R162, R6, R6 ;  /* 0x0000000006a27229 */ /* 0x000fd00000000006 */
[----:B------:R-:W-:-:S14]  /*0970*/  DSETP.GEU.AND P0, PT, R162, 1, PT ;  /* 0x3ff00000a200742a */ /* 0x000fdc0003f0e000 */
[----:B-----5:R-:W-:Y:S05]  /*0980*/  @P0 BRA `(.L_x_2) ;  /* 0x00000000006c0947 */ /* 0x020fea0003800000 */
[----:B------:R-:W0:Y:S01]  /*0990*/  MUFU.RSQ64H R173, R163 ;  /* 0x000000a300ad7308 */ /* 0x000e220000001c00 */
[----:B------:R-:W-:Y:S01]  /*09a0*/  VIADD R172, R163, 0xfcb00000 ;  /* 0xfcb00000a3ac7836 */ /* 0x000fe20000000000 */
[----:B------:R-:W-:Y:S01]  /*09b0*/  MOV R8, 0x0 ;  /* 0x0000000000087802 */ /* 0x000fe20000000f00 */
[----:B------:R-:W-:Y:S01]  /*09c0*/  IMAD.MOV.U32 R9, RZ, RZ, 0x3fd80000 ;  /* 0x3fd80000ff097424 */ /* 0x000fe200078e00ff */
[----:B------:R-:W-:Y:S02]  /*09d0*/  BSSY.RECONVERGENT B2, `(.L_x_3) ;  /* 0x0000014000027945 */ /* 0x000fe40003800200 */
[----:B------:R-:W-:Y:S01]  /*09e0*/  ISETP.GE.U32.AND P0, PT, R172, 0x7ca00000, PT ;  /* 0x7ca00000ac00780c */ /* 0x000fe20003f06070 */
[----:B0-----:R-:W-:-:S08]  /*09f0*/  DMUL R6, R172, R172 ;  /* 0x000000acac067228 */ /* 0x001fd00000000000 */
[----:B------:R-:W-:-:S08]  /*0a00*/  DFMA R6, R162, -R6, 1 ;  /* 0x3ff00000a206742b */ /* 0x000fd00000000806 */
[----:B------:R-:W-:Y:S02]  /*0a10*/  DFMA R8, R6, R8, 0.5 ;  /* 0x3fe000000608742b */ /* 0x000fe40000000008 */
[----:B------:R-:W-:-:S08]  /*0a20*/  DMUL R6, R172, R6 ;  /* 0x00000006ac067228 */ /* 0x000fd00000000000 */
[----:B------:R-:W-:-:S08]  /*0a30*/  DFMA R14, R8, R6, R172 ;  /* 0x00000006080e722b */ /* 0x000fd000000000ac */
[----:B------:R-:W-:Y:S02]  /*0a40*/  DMUL R158, R162, R14 ;  /* 0x0000000ea29e7228 */ /* 0x000fe40000000000 */
[----:B------:R-:W-:Y:S02]  /*0a50*/  VIADD R9, R15, 0xfff00000 ;  /* 0xfff000000f097836 */ /* 0x000fe40000000000 */
[----:B------:R-:W-:-:S04]  /*0a60*/  IMAD.MOV.U32 R8, RZ, RZ, R14 ;  /* 0x000000ffff087224 */ /* 0x000fc800078e000e */
[----:B------:R-:W-:-:S08]  /*0a70*/  DFMA R150, R158, -R158, R162 ;  /* 0x8000009e9e96722b */ /* 0x000fd000000000a2 */
[----:B------:R-:W-:Y:S01]  /*0a80*/  DFMA R6, R150, R8, R158 ;  /* 0x000000089606722b */ /* 0x000fe2000000009e */
[----:B------:R-:W-:Y:S10]  /*0a90*/  @!P0 BRA `(.L_x_4) ;  /* 0x00000000001c8947 */ /* 0x000ff40003800000 */
[----:B------:R-:W-:Y:S01]  /*0aa0*/  IMAD.MOV.U32 R160, RZ, RZ, R150 ;  /* 0x000000ffffa07224 */ /* 0x000fe200078e0096 */
[----:B------:R-:W-:Y:S01]  /*0ab0*/  MOV R170, 0xaf0 ;  /* 0x00000af000aa7802 */ /* 0x000fe20000000f00 */
[----:B------:R-:W-:Y:S02]  /*0ac0*/  IMAD.MOV.U32 R15, RZ, RZ, R159 ;  /* 0x000000ffff0f7224 */ /* 0x000fe400078e009f */
[----:B------:R-:W-:-:S07]  /*0ad0*/  IMAD.MOV.U32 R177, RZ, RZ, R9 ;  /* 0x000000ffffb17224 */ /* 0x000fce00078e0009 */
[----:B-----5:R-:W-:Y:S05]  /*0ae0*/  CALL.REL.NOINC `($__internal_2_$__cuda_sm20_dsqrt_rn_f64_mediumpath_v1) ;  /* 0x0000005400147944 */ /* 0x020fea0003c00000 */
[----:B------:R-:W-:Y:S02]  /*0af0*/  IMAD.MOV.U32 R6, RZ, RZ, R14 ;  /* 0x000000ffff067224 */ /* 0x000fe400078e000e */
[----:B------:R-:W-:-:S07]  /*0b00*/  IMAD.MOV.U32 R7, RZ, RZ, R15 ;  /* 0x000000ffff077224 */ /* 0x000fce00078e000f */
.L_x_4:
[----:B------:R-:W-:Y:S05]  /*0b10*/  BSYNC.RECONVERGENT B2 ;  /* 0x0000000000027941 */ /* 0x000fea0003800200 */
.L_x_3:
[----:B------:R-:W-:Y:S01]  /*0b20*/  DADD R6, R6, -1 ;  /* 0xbff0000006067429 */ /* 0x000fe20000000000 */
[----:B------:R-:W-:Y:S10]  /*0b30*/  BRA `(.L_x_5) ;  /* 0x00000000006c7947 */ /* 0x000ff40003800000 */
.L_x_2:
[----:B------:R-:W-:Y:S01]  /*0b40*/  DADD R162, -R162, 2 ;  /* 0x40000000a2a27429 */ /* 0x000fe20000000100 */
[----:B------:R-:W-:Y:S01]  /*0b50*/  IMAD.MOV.U32 R8, RZ, RZ, 0x0 ;  /* 0x00000000ff087424 */ /* 0x000fe200078e00ff */
[----:B------:R-:W-:Y:S01]  /*0b60*/  BSSY.RECONVERGENT B2, `(.L_x_6) ;  /* 0x0000017000027945 */ /* 0x000fe20003800200 */
[----:B------:R-:W-:-:S03]  /*0b70*/  IMAD.MOV.U32 R9, RZ, RZ, 0x3fd80000 ;  /* 0x3fd80000ff097424 */ /* 0x000fc600078e00ff */
[----:B------:R-:W0:Y:S04]  /*0b80*/  MUFU.RSQ64H R173, R163 ;  /* 0x000000a300ad7308 */ /* 0x000e280000001c00 */
[----:B------:R-:W-:-:S05]  /*0b90*/  VIADD R172, R163, 0xfcb00000 ;  /* 0xfcb00000a3ac7836 */ /* 0x000fca0000000000 */
[----:B------:R-:W-:Y:S01]  /*0ba0*/  ISETP.GE.U32.AND P0, PT, R172, 0x7ca00000, PT ;  /* 0x7ca00000ac00780c */ /* 0x000fe20003f06070 */
[----:B0-----:R-:W-:-:S08]  /*0bb0*/  DMUL R6, R172, R172 ;  /* 0x000000acac067228 */ /* 0x001fd00000000000 */
[----:B------:R-:W-:-:S08]  /*0bc0*/  DFMA R6, R162, -R6, 1 ;  /* 0x3ff00000a206742b */ /* 0x000fd00000000806 */
[----:B------:R-:W-:Y:S02]  /*0bd0*/  DFMA R8, R6, R8, 0.5 ;  /* 0x3fe000000608742b */ /* 0x000fe40000000008 */
[----:B------:R-:W-:-:S08]  /*0be0*/  DMUL R6, R172, R6 ;  /* 0x00000006ac067228 */ /* 0x000fd00000000000 */
[----:B------:R-:W-:-:S08]  /*0bf0*/  DFMA R14, R8, R6, R172 ;  /* 0x00000006080e722b */ /* 0x000fd000000000ac */
[----:B------:R-:W-:Y:S02]  /*0c00*/  DMUL R158, R162, R14 ;  /* 0x0000000ea29e7228 */ /* 0x000fe40000000000 */
[----:B------:R-:W-:Y:S01]  /*0c10*/  IADD3 R9, PT, PT, R15, -0x100000, RZ ;  /* 0xfff000000f097810 */ /* 0x000fe20007ffe0ff */
[----:B------:R-:W-:-:S05]  /*0c20*/  IMAD.MOV.U32 R8, RZ, RZ, R14 ;  /* 0x000000ffff087224 */ /* 0x000fca00078e000e */
        /* <DEDUP_REMOVED lines=10> */
.L_x_7:
[----:B------:R-:W-:Y:S05]  /*0cd0*/  BSYNC.RECONVERGENT B2 ;  /* 0x0000000000027941 */ /* 0x000fea0003800200 */
.L_x_6:
[----:B------:R-:W-:-:S11]  /*0ce0*/  DADD R6, -R6, 1 ;  /* 0x3ff0000006067429 */ /* 0x000fd60000000100 */
.L_x_5:
[----:B------:R-:W-:Y:S05]  /*0cf0*/  BSYNC.RECONVERGENT B1 ;  /* 0x0000000000017941 */ /* 0x000fea0003800200 */
.L_x_1:
[----:B------:R-:W-:Y:S01]  /*0d00*/  SHF.R.U32.HI R8, RZ, 0x2, R3 ;  /* 0x00000002ff087819 */ /* 0x000fe20000011603 */
[----:B------:R-:W-:Y:S01]  /*0d10*/  IMAD.MOV.U32 R10, RZ, RZ, 0x0 ;  /* 0x00000000ff0a7424 */ /* 0x000fe200078e00ff */
[----:B------:R-:W-:Y:S01]  /*0d20*/  SHF.R.U32.HI R11, RZ, 0x2, R2 ;  /* 0x00000002ff0b7819 */ /* 0x000fe20000011602 */
[----:B------:R-:W-:Y:S01]  /*0d30*/  BSSY.RECONVERGENT B1, `(.L_x_8) ;  /* 0x000004c000017945 */ /* 0x000fe20003800200 */
[----:B------:R-:W-:Y:S01]  /*0d40*/  LOP3.LUT R8, R8, R3, RZ, 0x3c, !PT ;  /* 0x0000000308087212 */ /* 0x000fe200078e3cff */
[----:B------:R-:W-:Y:S01]  /*0d50*/  IMAD.SHL.U32 R3, R4, 0x10, RZ ;  /* 0x0000001004037824 */ /* 0x000fe200078e00ff */
[----:B------:R-:W-:-:S03]  /*0d60*/  LOP3.LUT R11, R11, R2, RZ, 0x3c, !PT ;  /* 0x000000020b0b7212 */ /* 0x000fc600078e3cff */
[----:B------:R-:W-:-:S05]  /*0d70*/  IMAD.SHL.U32 R9, R8, 0x2, RZ ;  /* 0x0000000208097824 */ /* 0x000fca00078e00ff */
[----:B------:R-:W-:-:S04]  /*0d80*/  LOP3.LUT R3, R8, R9, R3, 0x96, !PT ;  /* 0x0000000908037212 */ /* 0x000fc800078e9603 */
[----:B------:R-:W-:Y:S01]  /*0d90*/  LOP3.LUT R12, R3, R4, RZ, 0x3c, !PT ;  /* 0x00000004030c7212 */ /* 0x000fe200078e3cff */
[----:B------:R-:W-:-:S04]  /*0da0*/  IMAD.SHL.U32 R3, R11, 0x2, RZ ;  /* 0x000000020b037824 */ /* 0x000fc800078e00ff */
[----:B------:R-:W-:-:S05]  /*0db0*/  IMAD.SHL.U32 R2, R12, 0x10, RZ ;  /* 0x000000100c027824 */ /* 0x000fca00078e00ff */
[----:B------:R-:W-:Y:S02]  /*0dc0*/  LOP3.LUT R3, R11, R3, R2, 0x96, !PT ;  /* 0x000000030b037212 */ /* 0x000fe400078e9602 */
[C---:B------:R-:W-:Y:S01]  /*0dd0*/  IADD3 R11, PT, PT, R147.reuse, 0x10974f, R12 ;  /* 0x0010974f930b7810 */ /* 0x040fe20007ffe00c */
[----:B------:R-:W-:Y:S01]  /*0de0*/  VIADD R147, R147, 0x161f14 ;  /* 0x00161f1493937836 */ /* 0x000fe20000000000 */
[----:B------:R-:W-:-:S04]  /*0df0*/  LOP3.LUT R146, R3, R12, RZ, 0x3c, !PT ;  /* 0x0000000c03927212 */ /* 0x000fc800078e3cff */
[----:B------:R-:W-:-:S05]  /*0e00*/  IADD3 R8, PT, PT, R146, R147, RZ ;  /* 0x0000009392087210 */ /* 0x000fca0007ffe0ff */
[----:B------:R-:W-:-:S03]  /*0e10*/  IMAD.WIDE.U32 R8, R8, 0x200000, RZ ;  /* 0x0020000008087825 */ /* 0x000fc600078e00ff */
[----:B------:R-:W-:Y:S01]  /*0e20*/  LOP3.LUT R8, R8, R11, RZ, 0x3c, !PT ;  /* 0x0000000b08087212 */ /* 0x000fe200078e3cff */
[----:B------:R-:W-:-:S03]  /*0e30*/  IMAD.MOV.U32 R11, RZ, RZ, 0x3ca00000 ;  /* 0x3ca00000ff0b7424 */ /* 0x000fc600078e00ff */
[----:B------:R-:W0:Y:S03]  /*0e40*/  I2F.F64.U64 R2, R8 ;  /* 0x0000000800027312 */ /* 0x000e260000301800 */
[----:B0-----:R-:W-:-:S08]  /*0e50*/  DFMA R2, R2, R10, 5.5511151231257827021e-17 ;  /* 0x3c9000000202742b */ /* 0x001fd0000000000a */
[----:B------:R-:W-:-:S08]  /*0e60*/  DADD R162, R2, R2 ;  /* 0x0000000002a27229 */ /* 0x000fd00000000002 */
[----:B------:R-:W-:-:S14]  /*0e70*/  DSETP.GEU.AND P0, PT, R162, 1, PT ;  /* 0x3ff00000a200742a */ /* 0x000fdc0003f0e000 */
[----:B------:R-:W-:Y:S05]  /*0e80*/  @P0 BRA `(.L_x_9) ;  /* 0x00000000006c0947 */ /* 0x000fea0003800000 */
[----:B------:R-:W0:Y:S01]  /*0e90*/  MUFU.RSQ64H R173, R163 ;  /* 0x000000a300ad7308 */ /* 0x000e220000001c00 */
[----:B------:R-:W-:Y:S01]  /*0ea0*/  VIADD R172, R163, 0xfcb00000 ;  /* 0xfcb00000a3ac7836 */ /* 0x000fe20000000000 */
[----:B------:R-:W-:Y:S01]  /*0eb0*/  BSSY.RECONVERGENT B2, `(.L_x_10) ;  /* 0x0000016000027945 */ /* 0x000fe20003800200 */
[----:B------:R-:W-:Y:S02]  /*0ec0*/  IMAD.MOV.U32 R8, RZ, RZ, 0x0 ;  /* 0x00000000ff087424 */ /* 0x000fe400078e00ff */
[----:B------:R-:W-:Y:S01]  /*0ed0*/  IMAD.MOV.U32 R9, RZ, RZ, 0x3fd80000 ;  /* 0x3fd80000ff097424 */ /* 0x000fe200078e00ff */
        /* <DEDUP_REMOVED lines=17> */
[----:B------:R-:W-:Y:S01]  /*0ff0*/  IMAD.MOV.U32 R2, RZ, RZ, R14 ;  /* 0x000000ffff027224 */ /* 0x000fe200078e000e */
[----:B------:R-:W-:-:S07]  /*1000*/  MOV R3, R15 ;  /* 0x0000000f00037202 */ /* 0x000fce0000000f00 */
.L_x_11:
[----:B------:R-:W-:Y:S05]  /*1010*/  BSYNC.RECONVERGENT B2 ;  /* 0x0000000000027941 */ /* 0x000fea0003800200 */
.L_x_10:
[----:B------:R-:W-:Y:S01]  /*1020*/  DADD R2, R2, -1 ;  /* 0xbff0000002027429 */ /* 0x000fe20000000000 */
[----:B------:R-:W-:Y:S10]  /*1030*/  BRA `(.L_x_12) ;  /* 0x00000000006c7947 */ /* 0x000ff40003800000 */
.L_x_9:
        /* <DEDUP_REMOVED lines=25> */
.L_x_14:
[----:B------:R-:W-:Y:S05]  /*11d0*/  BSYNC.RECONVERGENT B2 ;  /* 0x0000000000027941 */ /* 0x000fea0003800200 */
.L_x_13:
[----:B------:R-:W-:-:S11]  /*11e0*/  DADD R2, -R2, 1 ;  /* 0x3ff0000002027429 */ /* 0x000fd60000000100 */
.L_x_12:
[----:B------:R-:W-:Y:S05]  /*11f0*/  BSYNC.RECONVERGENT B1 ;  /* 0x0000000000017941 */ /* 0x000fea0003800200 */
.L_x_8:
[----:B------:R-:W0:Y:S01]  /*1200*/  S2R R123, SR_TID.Y ;  /* 0x00000000007b7919 */ /* 0x000e220000002200 */
[----:B------:R-:W1:Y:S01]  /*1210*/  MUFU.RCP64H R11, 768 ;  /* 0x40880000000b7908 */ /* 0x000e620000001800 */
[----:B------:R-:W2:Y:S01]  /*1220*/  LDC R13, c[0x0][0x360] ;  /* 0x0000d800ff0d7b82 */ /* 0x000ea20000000800 */
[----:B------:R-:W-:Y:S01]  /*1230*/  IMAD.MOV.U32 R120, RZ, RZ, 0x0 ;  /* 0x00000000ff787424 */ /* 0x000fe200078e00ff */
[----:B------:R-:W-:Y:S01]  /*1240*/  MOV R121, 0x40880000 ;  /* 0x4088000000797802 */ /* 0x000fe20000000f00 */
[----:B------:R-:W-:Y:S01]  /*1250*/  IMAD.MOV.U32 R10, RZ, RZ, 0x1 ;  /* 0x00000001ff0a7424 */ /* 0x000fe200078e00ff */
[----:B------:R-:W-:Y:S01]  /*1260*/  DADD R2, R2, UR8 ;  /* 0x0000000802027e29 */ /* 0x000fe20008000000 */
[----:B------:R-:W2:Y:S01]  /*1270*/  S2R R126, SR_TID.X ;  /* 0x00000000007e7919 */ /* 0x000ea20000002100 */
[----:B------:R-:W-:Y:S01]  /*1280*/  DADD R6, R6, UR10 ;  /* 0x0000000a06067e29 */ /* 0x000fe20008000000 */
[----:B------:R-:W-:Y:S01]  /*1290*/  BSSY.RECONVERGENT B0, `(.L_x_15) ;  /* 0x000001d000007945 */ /* 0x000fe20003800200 */
[----:B------:R-:W0:Y:S08]  /*12a0*/  S2UR UR5, SR_CTAID.Y ;  /* 0x00000000000579c3 */ /* 0x000e300000002600 */
[----:B------:R-:W0:Y:S01]  /*12b0*/  LDC R124, c[0x0][0x364] ;  /* 0x0000d900ff7c7b82 */ /* 0x000e220000000800 */
[----:B-1----:R-:W-:-:S08]  /*12c0*/  DFMA R8, R10, -R120, 1 ;  /* 0x3ff000000a08742b */ /* 0x002fd00000000878 */
[----:B------:R-:W-:-:S08]  /*12d0*/  DFMA R14, R8, R8, R8 ;  /* 0x00000008080e722b */ /* 0x000fd00000000008 */
[----:B------:R-:W-:Y:S01]  /*12e0*/  DFMA R14, R10, R14, R10 ;  /* 0x0000000e0a0e722b */ /* 0x000fe2000000000a */
[----:B0-----:R-:W-:-:S07]  /*12f0*/  IMAD R124, R124, UR5, R123 ;  /* 0x000000057c7c7c24 */ /* 0x001fce000f8e027b */
[C---:B------:R-:W-:Y:S01]  /*1300*/  DFMA R10, R14.reuse, -R120, 1 ;  /* 0x3ff000000e0a742b */ /* 0x040fe20000000878 */
[----:B------:R-:W2:Y:S01]  /*1310*/  S2UR UR5, SR_CTAID.X ;  /* 0x00000000000579c3 */ /* 0x000ea20000002500 */
[----:B------:R-:W0:Y:S06]  /*1320*/  I2F.F64.U32 R8, R124 ;  /* 0x0000007c00087312 */ /* 0x000e2c0000201800 */
[----:B------:R-:W-:Y:S02]  /*1330*/  DFMA R10, R14, R10, R14 ;  /* 0x0000000a0e0a722b */ /* 0x000fe4000000000e */
[----:B0-----:R-:W-:Y:S01]  /*1340*/  DFMA R122, R2, 0.5, R8 ;  /* 0x3fe00000027a782b */ /* 0x001fe20000000008 */
[----:B--2---:R-:W-:-:S07]  /*1350*/  IMAD R13, R13, UR5, R126 ;  /* 0x000000050d0d7c24 */ /* 0x004fce000f8e027e */
[----:B------:R-:W-:Y:S02]  /*1360*/  DMUL R2, R122, R10 ;  /* 0x0000000a7a027228 */ /* 0x000fe40000000000 */
[----:B------:R-:W-:Y:S01]  /*1370*/  FSETP.GEU.AND P1, PT, |R123|, 6.5827683646048100446e-37, PT ;  /* 0x036000007b00780b */ /* 0x000fe20003f2e200 */
[----:B------:R-:W0:Y:S05]  /*1380*/  I2F.F64 R8, R13 ;  /* 0x0000000d00087312 */ /* 0x000e2a0000201c00 */
[----:B------:R-:W-:-:S08]  /*1390*/  DFMA R14, R2, -768, R122 ;  /* 0xc0880000020e782b */ /* 0x000fd0000000007a */
[----:B------:R-:W-:Y:S02]  /*13a0*/  DFMA R2, R10, R14, R2 ;  /* 0x0000000e0a02722b */ /* 0x000fe40000000002 */
[----:B0-----:R-:W-:Y:S01]  /*13b0*/  DFMA R6, R6, 0.5, R8 ;  /* 0x3fe000000606782b */ /* 0x001fe20000000008 */
[----:B------:R-:W-:Y:S02]  /*13c0*/  IMAD.MOV.U32 R8, RZ, RZ, 0x0 ;  /* 0x00000000ff087424 */ /* 0x000fe400078e00ff */
[----:B------:R-:W-:-:S05]  /*13d0*/  IMAD.MOV.U32 R9, RZ, RZ, 0x3f500000 ;  /* 0x3f500000ff097424 */ /* 0x000fca00078e00ff */
[----:B------:R-:W-:Y:S01]  /*13e0*/  FFMA R10, RZ, 4.25, R3 ;  /* 0x40880000ff0a7823 */ /* 0x000fe20000000003 */
[----:B------:R-:W-:-:S04]  /*13f0*/  DFMA R120, R6, R8, -0.5 ;  /* 0xbfe000000678742b */ /* 0x000fc80000000008 */
[----:B------:R-:W-:-:S13]  /*1400*/  FSETP.GT.AND P0, PT, |R10|, 1.469367938527859385e-39, PT ;  /* 0x001000000a00780b */ /* 0x000fda0003f04200 */
[----:B------:R-:W-:Y:S05]  /*1410*/  @P0 BRA P1, `(.L_x_16) ;  /* 0x0000000000100947 */ /* 0x000fea0000800000 */
[----:B------:R-:W-:-:S07]  /*1420*/  MOV R126, 0x1440 ;  /* 0x00001440007e7802 */ /* 0x000fce0000000f00 */
[----:B-----5:R-:W-:Y:S05]  /*1430*/  CALL.REL.NOINC `($__internal_0_$__cuda_sm20_div_rn_f64_full) ;  /* 0x0000004000f87944 */ /* 0x020fea0003c00000 */
[----:B------:R-:W-:Y:S02]  /*1440*/  IMAD.MOV.U32 R2, RZ, RZ, R6 ;  /* 0x000000ffff027224 */ /* 0x000fe400078e0006 */
[----:B------:R-:W-:-:S07]  /*1450*/  IMAD.MOV.U32 R3, RZ, RZ, R7 ;  /* 0x000000ffff037224 */ /* 0x000fce00078e0007 */
.L_x_16:
[----:B------:R-:W-:Y:S05]  /*1460*/  BSYNC.RECONVERGENT B0 ;  /* 0x0000000000007941 */ /* 0x000fea0003800200 */
.L_x_15:
[----:B------:R-:W-:Y:S01]  /*1470*/  DADD R2, R2, -0.5 ;  /* 0xbfe0000002027429 */ /* 0x000fe20000000000 */
[----:B------:R-:W-:Y:S01]  /*1480*/  UMOV UR12, 0x11bfd44f ;  /* 0x11bfd44f000c7882 */ /* 0x000fe20000000000 */
[----:B------:R-:W-:Y:S01]  /*1490*/  UMOV UR13, 0x3fe5e8ca ;  /* 0x3fe5e8ca000d7882 */ /* 0x000fe20000000000 */
[----:B------:R-:W-:Y:S05]  /*14a0*/  BSSY.RECONVERGENT B0, `(.L_x_17) ;  /* 0x0000022000007945 */ /* 0x000fea0003800200 */
[-C--:B------:R-:W-:Y:S02]  /*14b0*/  DMUL R8, R110, R2.reuse ;  /* 0x000000026e087228 */ /* 0x080fe40000000000 */
[----:B------:R-:W-:-:S02]  /*14c0*/  DMUL R6, R112, R2 ;  /* 0x0000000270067228 */ /* 0x000fc40000000000 */
[----:B------:R-:W-:-:S04]  /*14d0*/  DMUL R2, R108, R2 ;  /* 0x000000026c027228 */ /* 0x000fc80000000000 */
[-C--:B------:R-:W-:Y:S02]  /*14e0*/  DFMA R8, RZ, R120.reuse, R8 ;  /* 0x00000078ff08722b */ /* 0x080fe40000000008 */
[----:B------:R-:W-:Y:S02]  /*14f0*/  DFMA R6, R120, UR12, R6 ;  /* 0x0000000c78067c2b */ /* 0x000fe40008000006 */
[----:B------:R-:W-:-:S04]  /*1500*/  DFMA R2, RZ, R120, R2 ;  /* 0x00000078ff02722b */ /* 0x000fc80000000002 */
[----:B-----5:R-:W-:Y:S02]  /*1510*/  DADD R126, R102, R8 ;  /* 0x00000000667e7229 */ /* 0x020fe40000000008 */
[----:B------:R-:W-:Y:S01]  /*1520*/  DADD R10, R104, R6 ;  /* 0x00000000680a7229 */ /* 0x000fe20000000006 */
[----:B------:R-:W-:Y:S01]  /*1530*/  IMAD.MOV.U32 R8, RZ, RZ, 0x0 ;  /* 0x00000000ff087424 */ /* 0x000fe200078e00ff */
[----:B------:R-:W-:Y:S01]  /*1540*/  DADD R128, R100, R2 ;  /* 0x0000000064807229 */ /* 0x000fe20000000002 */
[----:B------:R-:W-:Y:S02]  /*1550*/  IMAD.MOV.U32 R9, RZ, RZ, 0x3fd80000 ;  /* 0x3fd80000ff097424 */ /* 0x000fe400078e00ff */
[----:B------:R-:W-:Y:S01]  /*1560*/  IMAD.MOV.U32 R2, RZ, RZ, RZ ;  /* 0x000000ffff027224 */ /* 0x000fe200078e00ff */
[----:B------:R-:W-:Y:S02]  /*1570*/  DMUL R6, R126, R126 ;  /* 0x0000007e7e067228 */ /* 0x000fe40000000000 */
[----:B------:R-:W-:-:S02]  /*1580*/  DFMA R124, R10, 140, R98 ;  /* 0x406180000a7c782b */ /* 0x000fc40000000062 */
[----:B------:R-:W-:Y:S02]  /*1590*/  DFMA R122, R126, 140, R96 ;  /* 0x406180007e7a782b */ /* 0x000fe40000000060 */
[----:B------:R-:W-:Y:S02]  /*15a0*/  DFMA R120, R128, 140, R94 ;  /* 0x406180008078782b */ /* 0x000fe4000000005e */
[----:B------:R-:W-:-:S08]  /*15b0*/  DFMA R6, R10, R10, R6 ;  /* 0x0000000a0a06722b */ /* 0x000fd00000000006 */
[----:B------:R-:W-:-:S06]  /*15c0*/  DFMA R14, R128, R128, R6 ;  /* 0x00000080800e722b */ /* 0x000fcc0000000006 */
[----:B------:R-:W0:Y:S04]  /*15d0*/  MUFU.RSQ64H R3, R15 ;  /* 0x0000000f00037308 */ /* 0x000e280000001c00 */
[----:B------:R-:W-:-:S05]  /*15e0*/  VIADD R13, R15, 0xfff00000 ;  /* 0xfff000000f0d7836 */ /* 0x000fca0000000000 */
[----:B------:R-:W-:Y:S01]  /*15f0*/  ISETP.GE.U32.AND P0, PT, R13, 0x7fe00000, PT ;  /* 0x7fe000000d00780c */ /* 0x000fe20003f06070 */
[----:B0-----:R-:W-:-:S08]  /*1600*/  DMUL R6, R2, R2 ;  /* 0x0000000202067228 */ /* 0x001fd00000000000 */
[----:B------:R-:W-:-:S08]  /*1610*/  DFMA R6, R14, -R6, 1 ;  /* 0x3ff000000e06742b */ /* 0x000fd00000000806 */
[----:B------:R-:W-:Y:S02]  /*1620*/  DFMA R8, R6, R8, 0.5 ;  /* 0x3fe000000608742b */ /* 0x000fe40000000008 */
[----:B------:R-:W-:-:S08]  /*1630*/  DMUL R6, R2, R6 ;  /* 0x0000000602067228 */ /* 0x000fd00000000000 */
[----:B------:R-:W-:Y:S01]  /*1640*/  DFMA R2, R8, R6, R2 ;  /* 0x000000060802722b */ /* 0x000fe20000000002 */
[----:B------:R-:W-:Y:S10]  /*1650*/  @!P0 BRA `(.L_x_18) ;  /* 0x0000000000188947 */ /* 0x000ff40003800000 */
[----:B------:R-:W-:Y:S01]  /*1660*/  IMAD.MOV.U32 R138, RZ, RZ, R14 ;  /* 0x000000ffff8a7224 */ /* 0x000fe200078e000e */
[----:B------:R-:W-:Y:S01]  /*1670*/  MOV R13, 0x16a0 ;  /* 0x000016a0000d7802 */ /* 0x000fe20000000f00 */
[----:B------:R-:W-:-:S07]  /*1680*/  IMAD.MOV.U32 R139, RZ, RZ, R15 ;  /* 0x000000ffff8b7224 */ /* 0x000fce00078e000f */
[----:B------:R-:W-:Y:S05]  /*1690*/  CALL.REL.NOINC `($__internal_1_$__cuda_sm20_drsqrt_f64_slowpath_v2) ;  /* 0x00000044009c7944 */ /* 0x000fea0003c00000 */
[----:B------:R-:W-:Y:S01]  /*16a0*/  MOV R2, R138 ;  /* 0x0000008a00027202 */ /* 0x000fe20000000f00 */
[----:B------:R-:W-:-:S07]  /*16b0*/  IMAD.MOV.U32 R3, RZ, RZ, R139 ;  /* 0x000000ffff037224 */ /* 0x000fce00078e008b */
.L_x_18:
[----:B------:R-:W-:Y:S05]  /*16c0*/  BSYNC.RECONVERGENT B0 ;  /* 0x0000000000007941 */ /* 0x000fea0003800200 */
.L_x_17:
[-C--:B------:R-:W-:Y:S01]  /*16d0*/  DMUL R8, R10, R2.reuse ;  /* 0x000000020a087228 */ /* 0x080fe20000000000 */
[----:B------:R-:W-:Y:S01]  /*16e0*/  BSSY.RECONVERGENT B1, `(.L_x_19) ;  /* 0x00003e0000017945 */ /* 0x000fe20003800200 */
[-C--:B------:R-:W-:Y:S01]  /*16f0*/  DMUL R6, R126, R2.reuse ;  /* 0x000000027e067228 */ /* 0x080fe20000000000 */
[----:B------:R-:W-:Y:S01]  /*1700*/  IMAD.MOV.U32 R148, RZ, RZ, RZ ;  /* 0x000000ffff947224 */ /* 0x000fe200078e00ff */
[----:B------:R-:W-:Y:S01]  /*1710*/  DMUL R10, R128, R2 ;  /* 0x00000002800a7228 */ /* 0x000fe20000000000 */
[----:B------:R-:W-:Y:S01]  /*1720*/  IMAD.MOV.U32 R130, RZ, RZ, 0x0 ;  /* 0x00000000ff827424 */ /* 0x000fe200078e00ff */
[----:B------:R-:W0:Y:S01]  /*1730*/  LDCU.64 UR14, c[0x4][0x48] ;  /* 0x01000900ff0e77ac */ /* 0x000e220008000a00 */
[----:B------:R-:W-:Y:S02]  /*1740*/  IMAD.MOV.U32 R3, RZ, RZ, R4 ;  /* 0x000000ffff037224 */ /* 0x000fe400078e0004 */
[----:B------:R-:W-:Y:S02]  /*1750*/  IMAD.MOV.U32 R2, RZ, RZ, R12 ;  /* 0x000000ffff027224 */ /* 0x000fe400078e000c */
[----:B------:R-:W-:-:S02]  /*1760*/  IMAD.MOV.U32 R4, RZ, RZ, R5 ;  /* 0x000000ffff047224 */ /* 0x000fc400078e0005 */
[----:B------:R-:W-:Y:S02]  /*1770*/  IMAD.MOV.U32 R131, RZ, RZ, 0x3ff00000 ;  /* 0x3ff00000ff837424 */ /* 0x000fe400078e00ff */
[----:B------:R-:W-:Y:S02]  /*1780*/  IMAD.MOV.U32 R128, RZ, RZ, 0x0 ;  /* 0x00000000ff807424 */ /* 0x000fe400078e00ff */
[----:B------:R-:W-:Y:S02]  /*1790*/  IMAD.MOV.U32 R129, RZ, RZ, 0x3ff00000 ;  /* 0x3ff00000ff817424 */ /* 0x000fe400078e00ff */
[----:B------:R-:W-:Y:S02]  /*17a0*/  IMAD.MOV.U32 R126, RZ, RZ, 0x0 ;  /* 0x00000000ff7e7424 */ /* 0x000fe400078e00ff */
[----:B------:R-:W-:-:S07]  /*17b0*/  IMAD.MOV.U32 R127, RZ, RZ, 0x3ff00000 ;  /* 0x3ff00000ff7f7424 */ /* 0x000fce00078e00ff */
.L_x_75:
[----:B------:R-:W-:Y:S01]  /*17c0*/  DADD R14, R90, -R122 ;  /* 0x000000005a0e7229 */ /* 0x000fe2000000087a */
[----:B------:R-:W-:Y:S01]  /*17d0*/  BSSY.RECONVERGENT B2, `(.L_x_20) ;  /* 0x0000035000027945 */ /* 0x000fe20003800200 */
[----:B------:R-:W-:-:S06]  /*17e0*/  DADD R12, R92, -R124 ;  /* 0x000000005c0c7229 */ /* 0x000fcc000000087c */
[C---:B------:R-:W-:Y:S02]  /*17f0*/  DMUL R132, R14.reuse, R6 ;  /* 0x000000060e847228 */ /* 0x040fe40000000000 */
[----:B------:R-:W-:Y:S02]  /*1800*/  DMUL R134, R14, R14 ;  /* 0x0000000e0e867228 */ /* 0x000fe40000000000 */
[----:B------:R-:W-:-:S04]  /*1810*/  DADD R14, R88, -R120 ;  /* 0x00000000580e7229 */ /* 0x000fc80000000878 */
[C---:B------:R-:W-:Y:S02]  /*1820*/  DFMA R132, R12.reuse, R8, R132 ;  /* 0x000000080c84722b */ /* 0x040fe40000000084 */
[----:B------:R-:W-:Y:S01]  /*1830*/  DFMA R134, R12, R12, R134 ;  /* 0x0000000c0c86722b */ /* 0x000fe20000000086 */
[----:B------:R-:W-:-:S05]  /*1840*/  CS2R R12, SRZ ;  /* 0x00000000000c7805 */ /* 0x000fca000001ff00 */
[C---:B------:R-:W-:Y:S02]  /*1850*/  DFMA R136, R14.reuse, R10, R132 ;  /* 0x0000000a0e88722b */ /* 0x040fe40000000084 */
[----:B------:R-:W-:-:S08]  /*1860*/  DFMA R134, R14, R14, R134 ;  /* 0x0000000e0e86722b */ /* 0x000fd00000000086 */
[----:B------:R-:W-:-:S08]  /*1870*/  DFMA R134, R136, R136, -R134 ;  /* 0x000000888886722b */ /* 0x000fd00000000886 */
[----:B------:R-:W-:-:S08]  /*1880*/  DADD R162, R38, R134 ;  /* 0x0000000026a27229 */ /* 0x000fd00000000086 */
[----:B------:R-:W-:-:S14]  /*1890*/  DSETP.GEU.AND P0, PT, R162, RZ, PT ;  /* 0x000000ffa200722a */ /* 0x000fdc0003f0e000 */
[----:B------:R-:W-:Y:S05]  /*18a0*/  @!P0 BRA `(.L_x_21) ;  /* 0x00000000009c8947 */ /* 0x000fea0003800000 */
[----:B------:R-:W1:Y:S01]  /*18b0*/  MUFU.RSQ64H R173, R163 ;  /* 0x000000a300ad7308 */ /* 0x000e620000001c00 */
[----:B------:R-:W-:Y:S01]  /*18c0*/  IADD3 R172, PT, PT, R163, -0x3500000, RZ ;  /* 0xfcb00000a3ac7810 */ /* 0x000fe20007ffe0ff */
[----:B------:R-:W-:Y:S01]  /*18d0*/  IMAD.MOV.U32 R14, RZ, RZ, 0x0 ;  /* 0x00000000ff0e7424 */ /* 0x000fe200078e00ff */
[----:B------:R-:W-:Y:S01]  /*18e0*/  BSSY.RECONVERGENT B3, `(.L_x_22) ;  /* 0x0000015000037945 */ /* 0x000fe20003800200 */
[----:B------:R-:W-:Y:S01]  /*18f0*/  IMAD.MOV.U32 R15, RZ, RZ, 0x3fd80000 ;  /* 0x3fd80000ff0f7424 */ /* 0x000fe200078e00ff */
[----:B------:R-:W-:Y:S02]  /*1900*/  ISETP.GE.U32.AND P0, PT, R172, 0x7ca00000, PT ;  /* 0x7ca00000ac00780c */ /* 0x000fe40003f06070 */
[----:B-1----:R-:W-:-:S08]  /*1910*/  DMUL R12, R172, R172 ;  /* 0x000000acac0c7228 */ /* 0x002fd00000000000 */
        /* <DEDUP_REMOVED lines=14> */
[----:B0-----:R-:W-:Y:S05]  /*1a00*/  CALL.REL.NOINC `($__internal_2_$__cuda_sm20_dsqrt_rn_f64_mediumpath_v1) ;  /* 0x00000044004c7944 */ /* 0x001fea0003c00000 */
[----:B------:R-:W-:Y:S02]  /*1a10*/  IMAD.MOV.U32 R12, RZ, RZ, R14 ;  /* 0x000000ffff0c7224 */ /* 0x000fe400078e000e */
[----:B------:R-:W-:-:S07]  /*1a20*/  IMAD.MOV.U32 R13, RZ, RZ, R15 ;  /* 0x000000ffff0d7224 */ /* 0x000fce00078e000f */
.L_x_23:
[----:B0-----:R-:W-:Y:S05]  /*1a30*/  BSYNC.RECONVERGENT B3 ;  /* 0x0000000000037941 */ /* 0x001fea0003800200 */
.L_x_22:
[C-C-:B------:R-:W-:Y:S01]  /*1a40*/  DADD R14, R136.reuse, -R12.reuse ;  /* 0x00000000880e7229 */ /* 0x140fe2000000080c */
[----:B------:R-:W-:Y:S01]  /*1a50*/  UMOV UR12, 0xeb1c432d ;  /* 0xeb1c432d000c7882 */ /* 0x000fe20000000000 */
[----:B------:R-:W-:Y:S01]  /*1a60*/  DADD R12, R136, R12 ;  /* 0x00000000880c7229 */ /* 0x000fe2000000000c */
[----:B------:R-:W-:Y:S01]  /*1a70*/  UMOV UR13, 0x3f1a36e2 ;  /* 0x3f1a36e2000d7882 */ /* 0x000fe20000000000 */
[----:B------:R-:W-:-:S04]  /*1a80*/  IMAD.MOV.U32 R5, RZ, RZ, RZ ;  /* 0x000000ffff057224 */ /* 0x000fc800078e00ff */
[----:B------:R-:W-:-:S06]  /*1a90*/  DSETP.GTU.AND P0, PT, R14, UR12, PT ;  /* 0x0000000c0e007e2a */ /* 0x000fcc000bf0c000 */
[----:B------:R-:W-:Y:S02]  /*1aa0*/  FSEL R12, R12, R14, !P0 ;  /* 0x0000000e0c0c7208 */ /* 0x000fe40004000000 */
[----:B------:R-:W-:-:S05]  /*1ab0*/  FSEL R13, R13, R15, !P0 ;  /* 0x0000000f0d0d7208 */ /* 0x000fca0004000000 */
[----:B------:R-:W-:Y:S01]  /*1ac0*/  IMAD.MOV.U32 R14, RZ, RZ, R13 ;  /* 0x000000ffff0e7224 */ /* 0x000fe200078e000d */
[----:B------:R-:W-:-:S06]  /*1ad0*/  DSETP.MAX.AND P0, P1, RZ, R12, PT ;  /* 0x0000000cff00722a */ /* 0x000fcc000390f000 */
[C---:B------:R-:W-:Y:S02]  /*1ae0*/  FSEL R15, R5.reuse, R14, P0 ;  /* 0x0000000e050f7208 */ /* 0x040fe40000000000 */
[----:B------:R-:W-:-:S06]  /*1af0*/  SEL R12, R5, R12, P0 ;  /* 0x0000000c050c7207 */ /* 0x000fcc0000000000 */
[----:B------:R-:W-:-:S04]  /*1b00*/  @P1 LOP3.LUT R15, R14, 0x80000, RZ, 0xfc, !PT ;  /* 0x000800000e0f1812 */ /* 0x000fc800078efcff */
[----:B------:R-:W-:-:S07]  /*1b10*/  MOV R13, R15 ;  /* 0x0000000f000d7202 */ /* 0x000fce0000000f00 */
.L_x_21:
[----:B0-----:R-:W-:Y:S05]  /*1b20*/  BSYNC.RECONVERGENT B2 ;  /* 0x0000000000027941 */ /* 0x001fea0003800200 */
.L_x_20:
[----:B------:R-:W-:Y:S01]  /*1b30*/  DADD R132, R84, -R122 ;  /* 0x0000000054847229 */ /* 0x000fe2000000087a */
[----:B------:R-:W-:Y:S01]  /*1b40*/  UMOV UR12, 0x78b58c40 ;  /* 0x78b58c40000c7882 */ /* 0x000fe20000000000 */
[----:B------:R-:W-:Y:S01]  /*1b50*/  DADD R14, R86, -R124 ;  /* 0x00000000560e7229 */ /* 0x000fe2000000087c */
[----:B------:R-:W-:Y:S01]  /*1b60*/  UMOV UR13, 0x4415af1d ;  /* 0x4415af1d000d7882 */ /* 0x000fe20000000000 */
[----:B------:R-:W-:Y:S01]  /*1b70*/  BSSY.RECONVERGENT B2, `(.L_x_24) ;  /* 0x0000036000027945 */ /* 0x000fe20003800200 */
[----:B------:R-:W-:-:S03]  /*1b80*/  DSETP.GEU.AND P0, PT, R12, UR12, PT ;  /* 0x0000000c0c007e2a */ /* 0x000fc6000bf0e000 */
[C---:B------:R-:W-:Y:S02]  /*1b90*/  DMUL R134, R132.reuse, R6 ;  /* 0x0000000684867228 */ /* 0x040fe40000000000 */
[----:B------:R-:W-:Y:S02]  /*1ba0*/  DMUL R136, R132, R132 ;  /* 0x0000008484887228 */ /* 0x000fe40000000000 */
[----:B------:R-:W-:Y:S02]  /*1bb0*/  DADD R132, R82, -R120 ;  /* 0x0000000052847229 */ /* 0x000fe40000000878 */
[----:B------:R-:W-:Y:S02]  /*1bc0*/  DSETP.NEU.AND P1, PT, R12, RZ, !P0 ;  /* 0x000000ff0c00722a */ /* 0x000fe4000472d000 */
[C---:B------:R-:W-:Y:S02]  /*1bd0*/  DFMA R134, R14.reuse, R8, R134 ;  /* 0x000000080e86722b */ /* 0x040fe40000000086 */
[----:B------:R-:W-:Y:S01]  /*1be0*/  DFMA R136, R14, R14, R136 ;  /* 0x0000000e0e88722b */ /* 0x000fe20000000088 */
[----:B------:R-:W-:-:S02]  /*1bf0*/  CS2R R14, SRZ ;  /* 0x00000000000e7805 */ /* 0x000fc4000001ff00 */
[----:B------:R-:W-:-:S03]  /*1c00*/  P2R R5, PR, RZ, 0x2 ;  /* 0x00000002ff057803 */ /* 0x000fc60000000000 */
[C---:B------:R-:W-:Y:S02]  /*1c10*/  DFMA R134, R132.reuse, R10, R134 ;  /* 0x0000000a8486722b */ /* 0x040fe40000000086 */
[----:B------:R-:W-:-:S08]  /*1c20*/  DFMA R136, R132, R132, R136 ;  /* 0x000000848488722b */ /* 0x000fd00000000088 */
[----:B------:R-:W-:-:S08]  /*1c30*/  DFMA R136, R134, R134, -R136 ;  /* 0x000000868688722b */ /* 0x000fd00000000888 */
[----:B------:R-:W-:-:S08]  /*1c40*/  DADD R162, R36, R136 ;  /* 0x0000000024a27229 */ /* 0x000fd00000000088 */
[----:B------:R-:W-:-:S14]  /*1c50*/  DSETP.GEU.AND P0, PT, R162, RZ, PT ;  /* 0x000000ffa200722a */ /* 0x000fdc0003f0e000 */
[----:B------:R-:W-:Y:S05]  /*1c60*/  @!P0 BRA `(.L_x_25) ;  /* 0x0000000000988947 */ /* 0x000fea0003800000 */
        /* <DEDUP_REMOVED lines=20> */
[----:B------:R-:W-:Y:S02]  /*1db0*/  IMAD.MOV.U32 R15, RZ, RZ, R159 ;  /* 0x000000ffff0f7224 */ /* 0x000fe400078e009f */
[----:B------:R-:W-:-:S07]  /*1dc0*/  IMAD.MOV.U32 R177, RZ, RZ, R133 ;  /* 0x000000ffffb17224 */ /* 0x000fce00078e0085 */
[----:B------:R-:W-:Y:S05]  /*1dd0*/  CALL.REL.NOINC `($__internal_2_$__cuda_sm20_dsqrt_rn_f64_mediumpath_v1) ;  /* 0x0000004000587944 */ /* 0x000fea0003c00000 */
.L_x_27:
[----:B------:R-:W-:Y:S05]  /*1de0*/  BSYNC.RECONVERGENT B3 ;  /* 0x0000000000037941 */ /* 0x000fea0003800200 */
.L_x_26:
[C-C-:B------:R-:W-:Y:S01]  /*1df0*/  DADD R132, R134.reuse, -R14.reuse ;  /* 0x0000000086847229 */ /* 0x140fe2000000080e */
[----:B------:R-:W-:Y:S01]  /*1e00*/  UMOV UR12, 0xeb1c432d ;  /* 0xeb1c432d000c7882 */ /* 0x000fe20000000000 */
[----:B------:R-:W-:Y:S01]  /*1e10*/  DADD R14, R134, R14 ;  /* 0x00000000860e7229 */ /* 0x000fe2000000000e */
[----:B------:R-:W-:-:S05]  /*1e20*/  UMOV UR13, 0x3f1a36e2 ;  /* 0x3f1a36e2000d7882 */ /* 0x000fca0000000000 */
[----:B------:R-:W-:-:S06]  /*1e30*/  DSETP.GTU.AND P0, PT, R132, UR12, PT ;  /* 0x0000000c84007e2a */ /* 0x000fcc000bf0c000 */
[----:B------:R-:W-:Y:S01]  /*1e40*/  FSEL R14, R14, R132, !P0 ;  /* 0x000000840e0e7208 */ /* 0x000fe20004000000 */
[----:B------:R-:W-:Y:S01]  /*1e50*/  IMAD.MOV.U32 R132, RZ, RZ, RZ ;  /* 0x000000ffff847224 */ /* 0x000fe200078e00ff */
[----:B------:R-:W-:-:S05]  /*1e60*/  FSEL R15, R15, R133, !P0 ;  /* 0x000000850f0f7208 */ /* 0x000fca0004000000 */
[----:B------:R-:W-:Y:S01]  /*1e70*/  IMAD.MOV.U32 R133, RZ, RZ, R15 ;  /* 0x000000ffff857224 */ /* 0x000fe200078e000f */
[----:B------:R-:W-:-:S06]  /*1e80*/  DSETP.MAX.AND P0, P1, RZ, R14, PT ;  /* 0x0000000eff00722a */ /* 0x000fcc000390f000 */
[C---:B------:R-:W-:Y:S02]  /*1e90*/  FSEL R135, R132.reuse, R133, P0 ;  /* 0x0000008584877208 */ /* 0x040fe40000000000 */
[----:B------:R-:W-:-:S06]  /*1ea0*/  SEL R14, R132, R14, P0 ;  /* 0x0000000e840e7207 */ /* 0x000fcc0000000000 */
[----:B------:R-:W-:-:S04]  /*1eb0*/  @P1 LOP3.LUT R135, R133, 0x80000, RZ, 0xfc, !PT ;  /* 0x0008000085871812 */ /* 0x000fc800078efcff */
[----:B------:R-:W-:-:S07]  /*1ec0*/  MOV R15, R135 ;  /* 0x00000087000f7202 */ /* 0x000fce0000000f00 */
.L_x_25:
[----:B------:R-:W-:Y:S05]  /*1ed0*/  BSYNC.RECONVERGENT B2 ;  /* 0x0000000000027941 */ /* 0x000fea0003800200 */
.L_x_24:
[----:B------:R-:W-:Y:S01]  /*1ee0*/  DADD R134, R78, -R122 ;  /* 0x000000004e867229 */ /* 0x000fe2000000087a */
[----:B------:R-:W-:Y:S01]  /*1ef0*/  ISETP.NE.AND P0, PT, R5, RZ, PT ;  /* 0x000000ff0500720c */ /* 0x000fe20003f05270 */
[----:B------:R-:W-:Y:S01]  /*1f00*/  DADD R132, R80, -R124 ;  /* 0x0000000050847229 */ /* 0x000fe2000000087c */
[----:B------:R-:W-:Y:S02]  /*1f10*/  BSSY.RECONVERGENT B2, `(.L_x_28) ;  /* 0x000003a000027945 */ /* 0x000fe40003800200 */
[----:B------:R-:W-:Y:S02]  /*1f20*/  FSEL R12, R12, 2.94578231044286233607e+34, P0 ;  /* 0x78b58c400c0c7808 */ /* 0x000fe40000000000 */
[----:B------:R-:W-:Y:S01]  /*1f30*/  FSEL R13, R13, 598.73614501953125, P0 ;  /* 0x4415af1d0d0d7808 */ /* 0x000fe20000000000 */
[C---:B------:R-:W-:Y:S02]  /*1f40*/  DMUL R136, R134.reuse, R6 ;  /* 0x0000000686887228 */ /* 0x040fe40000000000 */
[----:B------:R-:W-:-:S02]  /*1f50*/  DMUL R138, R134, R134 ;  /* 0x00000086868a7228 */ /* 0x000fc40000000000 */
[----:B------:R-:W-:Y:S02]  /*1f60*/  DADD R134, R76, -R120 ;  /* 0x000000004c867229 */ /* 0x000fe40000000878 */
[----:B------:R-:W-:Y:S02]  /*1f70*/  DSETP.GEU.AND P0, PT, R14, R12, PT ;  /* 0x0000000c0e00722a */ /* 0x000fe40003f0e000 */
[C---:B------:R-:W-:Y:S02]  /*1f80*/  DFMA R136, R132.reuse, R8, R136 ;  /* 0x000000088488722b */ /* 0x040fe40000000088 */
[----:B------:R-:W-:Y:S02]  /*1f90*/  DFMA R138, R132, R132, R138 ;  /* 0x00000084848a722b */ /* 0x000fe4000000008a */
[----:B------:R-:W-:-:S04]  /*1fa0*/  DSETP.NEU.AND P1, PT, R14, RZ, !P0 ;  /* 0x000000ff0e00722a */ /* 0x000fc8000472d000 */
[C---:B------:R-:W-:Y:S02]  /*1fb0*/  DFMA R132, R134.reuse, R10, R136 ;  /* 0x0000000a8684722b */ /* 0x040fe40000000088 */
[----:B------:R-:W-:Y:S01]  /*1fc0*/  DFMA R138, R134, R134, R138 ;  /* 0x00000086868a722b */ /* 0x000fe2000000008a */
[----:B------:R-:W-:Y:S02]  /*1fd0*/  FSEL R12, R14, R12, P1 ;  /* 0x0000000c0e0c7208 */ /* 0x000fe40000800000 */
[----:B------:R-:W-:Y:S02]  /*1fe0*/  FSEL R13, R15, R13, P1 ;  /* 0x0000000d0f0d7208 */ /* 0x000fe40000800000 */
[----:B------:R-:W-:Y:S02]  /*1ff0*/  CS2R R14, SRZ ;  /* 0x00000000000e7805 */ /* 0x000fe4000001ff00 */
[----:B------:R-:W-:Y:S01]  /*2000*/  P2R R140, PR, RZ, 0x2 ;  /* 0x00000002ff8c7803 */ /* 0x000fe20000000000 */
        /* <DEDUP_REMOVED lines=27> */
.L_x_31:
[----:B------:R-:W-:Y:S05]  /*21c0*/  BSYNC.RECONVERGENT B3 ;  /* 0x0000000000037941 */ /* 0x000fea0003800200 */
.L_x_30:
        /* <DEDUP_REMOVED lines=14> */
.L_x_29:
[----:B------:R-:W-:Y:S05]  /*22b0*/  BSYNC.RECONVERGENT B2 ;  /* 0x0000000000027941 */ /* 0x000fea0003800200 */
.L_x_28:
[----:B------:R-:W-:Y:S01]  /*22c0*/  DADD R134, R72, -R122 ;  /* 0x0000000048867229 */ /* 0x000fe2000000087a */
[----:B------:R-:W-:Y:S01]  /*22d0*/  BSSY.RECONVERGENT B2, `(.L_x_32) ;  /* 0x0000039000027945 */ /* 0x000fe20003800200 */
[----:B------:R-:W-:Y:S02]  /*22e0*/  DADD R132, R74, -R124 ;  /* 0x000000004a847229 */ /* 0x000fe4000000087c */
[----:B------:R-:W-:-:S04]  /*22f0*/  DSETP.GEU.AND P0, PT, R14, R12, PT ;  /* 0x0000000c0e00722a */ /* 0x000fc80003f0e000 */
[C---:B------:R-:W-:Y:S02]  /*2300*/  DMUL R136, R134.reuse, R6 ;  /* 0x0000000686887228 */ /* 0x040fe40000000000 */
[----:B------:R-:W-:Y:S02]  /*2310*/  DMUL R138, R134, R134 ;  /* 0x00000086868a7228 */ /* 0x000fe40000000000 */
[----:B------:R-:W-:Y:S02]  /*2320*/  DADD R134, R70, -R120 ;  /* 0x0000000046867229 */ /* 0x000fe40000000878 */
[----:B------:R-:W-:Y:S02]  /*2330*/  DSETP.NEU.AND P1, PT, R14, RZ, !P0 ;  /* 0x000000ff0e00722a */ /* 0x000fe4000472d000 */
[C---:B------:R-:W-:Y:S02]  /*2340*/  DFMA R136, R132.reuse, R8, R136 ;  /* 0x000000088488722b */ /* 0x040fe40000000088 */
[----:B------:R-:W-:-:S02]  /*2350*/  DFMA R138, R132, R132, R138 ;  /* 0x00000084848a722b */ /* 0x000fc4000000008a */
[----:B------:R-:W-:Y:S02]  /*2360*/  FSEL R12, R14, R12, P1 ;  /* 0x0000000c0e0c7208 */ /* 0x000fe40000800000 */
[----:B------:R-:W-:Y:S02]  /*2370*/  FSEL R13, R15, R13, P1 ;  /* 0x0000000d0f0d7208 */ /* 0x000fe40000800000 */
[----:B------:R-:W-:Y:S01]  /*2380*/  CS2R R14, SRZ ;  /* 0x00000000000e7805 */ /* 0x000fe2000001ff00 */
[C---:B------:R-:W-:Y:S01]  /*2390*/  DFMA R132, R134.reuse, R10, R136 ;  /* 0x0000000a8684722b */ /* 0x040fe20000000088 */
[----:B------:R-:W-:Y:S01]  /*23a0*/  P2R R141, PR, RZ, 0x2 ;  /* 0x00000002ff8d7803 */ /* 0x000fe20000000000 */
        /* <DEDUP_REMOVED lines=28> */
.L_x_35:
[----:B------:R-:W-:Y:S05]  /*2570*/  BSYNC.RECONVERGENT B3 ;  /* 0x0000000000037941 */ /* 0x000fea0003800200 */
.L_x_34:
        /* <DEDUP_REMOVED lines=14> */
.L_x_33:
[----:B------:R-:W-:Y:S05]  /*2660*/  BSYNC.RECONVERGENT B2 ;  /* 0x0000000000027941 */ /* 0x000fea0003800200 */
.L_x_32:
        /* <DEDUP_REMOVED lines=42> */
.L_x_39:
[----:B------:R-:W-:Y:S05]  /*2910*/  BSYNC.RECONVERGENT B3 ;  /* 0x0000000000037941 */ /* 0x000fea0003800200 */
.L_x_38:
        /* <DEDUP_REMOVED lines=14> */
.L_x_37:
[----:B------:R-:W-:Y:S05]  /*2a00*/  BSYNC.RECONVERGENT B2 ;  /* 0x0000000000027941 */ /* 0x000fea0003800200 */
.L_x_36:
        /* <DEDUP_REMOVED lines=42> */
.L_x_43:
[----:B------:R-:W-:Y:S05]  /*2cb0*/  BSYNC.RECONVERGENT B3 ;  /* 0x0000000000037941 */ /* 0x000fea0003800200 */
.L_x_42:
[C-C-:B------:R-:W-:Y:S01]  /*2cc0*/  DADD R134, R132.reuse, -R14.reuse ;  /* 0x0000000084867229 */ /* 0x140fe2000000080e */
[----:B------:R-:W-:Y:S01]  /*2cd0*/  UMOV UR12, 0xeb1c432d ;  /* 0xeb1c432d000c7882 */ /* 0x000fe20000000000 */
[----:B------:R-:W-:Y:S01]  /*2ce0*/  DADD R14, R132, R14 ;  /* 0x00000000840e7229 */ /* 0x000fe2000000000e */
[----:B------:R-:W-:-:S05]  /*2cf0*/  UMOV UR13, 0x3f1a36e2 ;  /* 0x3f1a36e2000d7882 */ /* 0x000fca0000000000 */
[----:B------:R-:W-:-:S06]  /*2d00*/  DSETP.GTU.AND P2, PT, R134, UR12, PT ;  /* 0x0000000c86007e2a */ /* 0x000fcc000bf4c000 */
[----:B------:R-:W-:Y:S02]  /*2d10*/  FSEL R14, R14, R134, !P2 ;  /* 0x000000860e0e7208 */ /* 0x000fe40005000000 */
[----:B------:R-:W-:-:S03]  /*2d20*/  FSEL R15, R15, R135, !P2 ;  /* 0x000000870f0f7208 */ /* 0x000fc60005000000 */
[----:B------:R-:W-:Y:S02]  /*2d30*/  IMAD.MOV.U32 R133, RZ, RZ, R14 ;  /* 0x000000ffff857224 */ /* 0x000fe400078e000e */
[----:B------:R-:W-:Y:S01]  /*2d40*/  IMAD.MOV.U32 R132, RZ, RZ, R15 ;  /* 0x000000ffff847224 */ /* 0x000fe200078e000f */
[----:B------:R-:W-:Y:S01]  /*2d50*/  DSETP.MAX.AND P2, P3, RZ, R14, PT ;  /* 0x0000000eff00722a */ /* 0x000fe20003b4f000 */
[----:B------:R-:W-:-:S06]  /*2d60*/  CS2R R14, SRZ ;  /* 0x00000000000e7805 */ /* 0x000fcc000001ff00 */
[----:B------:R-:W-:Y:S02]  /*2d70*/  FSEL R15, R15, R132, P2 ;  /* 0x000000840f0f7208 */ /* 0x000fe40001000000 */
[----:B------:R-:W-:-:S05]  /*2d80*/  SEL R14, R14, R133, P2 ;  /* 0x000000850e0e7207 */ /* 0x000fca0001000000 */
[----:B------:R-:W-:-:S07]  /*2d90*/  @P3 LOP3.LUT R15, R132, 0x80000, RZ, 0xfc, !PT ;  /* 0x00080000840f3812 */ /* 0x000fce00078efcff */
.L_x_41:
[----:B------:R-:W-:Y:S05]  /*2da0*/  BSYNC.RECONVERGENT B2 ;  /* 0x0000000000027941 */ /* 0x000fea0003800200 */
.L_x_40:
        /* <DEDUP_REMOVED lines=20> */
[----:B------:R-:W-:Y:S01]  /*2ef0*/  IADD3 R172, PT, PT, R163, -0x3500000, RZ ;  /* 0xfcb00000a3ac7810 */ /* 0x000fe20007ffe0ff */
[----:B------:R-:W-:Y:S01]  /*2f00*/  IMAD.MOV.U32 R134, RZ, RZ, 0x0 ;  /* 0x00000000ff867424 */ /* 0x000fe200078e00ff */
[----:B------:R-:W-:Y:S01]  /*2f10*/  BSSY.RECONVERGENT B3, `(.L_x_46) ;  /* 0x0000014000037945 */ /* 0x000fe20003800200 */
[----:B------:R-:W-:Y:S01]  /*2f20*/  IMAD.MOV.U32 R135, RZ, RZ, 0x3fd80000 ;  /* 0x3fd80000ff877424 */ /* 0x000fe200078e00ff */
[----:B------:R-:W-:Y:S02]  /*2f30*/  ISETP.GE.U32.AND P3, PT, R172, 0x7ca00000, PT ;  /* 0x7ca00000ac00780c */ /* 0x000fe40003f66070 */
        /* <DEDUP_REMOVED lines=17> */
.L_x_47:
[----:B------:R-:W-:Y:S05]  /*3050*/  BSYNC.RECONVERGENT B3 ;  /* 0x0000000000037941 */ /* 0x000fea0003800200 */
.L_x_46:
        /* <DEDUP_REMOVED lines=12> */
[----:B------:R-:W-:-:S05]  /*3120*/  @P4 LOP3.LUT R135, R133, 0x80000, RZ, 0xfc, !PT ;  /* 0x0008000085874812 */ /* 0x000fca00078efcff */
[----:B------:R-:W-:-:S07]  /*3130*/  IMAD.MOV.U32 R15, RZ, RZ, R135 ;  /* 0x000000ffff0f7224 */ /* 0x000fce00078e0087 */
.L_x_45:
[----:B------:R-:W-:Y:S05]  /*3140*/  BSYNC.RECONVERGENT B2 ;  /* 0x0000000000027941 */ /* 0x000fea0003800200 */
.L_x_44:
        /* <DEDUP_REMOVED lines=42> */
.L_x_51:
[----:B------:R-:W-:Y:S05]  /*33f0*/  BSYNC.RECONVERGENT B3 ;  /* 0x0000000000037941 */ /* 0x000fea0003800200 */
.L_x_50:
        /* <DEDUP_REMOVED lines=14> */
.L_x_49:
[----:B------:R-:W-:Y:S05]  /*34e0*/  BSYNC.RECONVERGENT B2 ;  /* 0x0000000000027941 */ /* 0x000fea0003800200 */
.L_x_48:
        /* <DEDUP_REMOVED lines=42> */
.L_x_55:
[----:B------:R-:W-:Y:S05]  /*3790*/  BSYNC.RECONVERGENT B3 ;  /* 0x0000000000037941 */ /* 0x000fea0003800200 */
.L_x_54:
        /* <DEDUP_REMOVED lines=14> */
.L_x_53:
[----:B------:R-:W-:Y:S05]  /*3880*/  BSYNC.RECONVERGENT B2 ;  /* 0x0000000000027941 */ /* 0x000fea0003800200 */
.L_x_52:
[----:B------:R-:W-:Y:S01]  /*3890*/  DSETP.GEU.AND P5, PT, R14, R12, PT ;  /* 0x0000000c0e00722a */ /* 0x000fe20003fae000 */
[----:B------:R-:W-:Y:S01]  /*38a0*/  UMOV UR12, 0x78b58c40 ;  /* 0x78b58c40000c7882 */ /* 0x000fe20000000000 */
[----:B------:R-:W-:-:S04]  /*38b0*/  UMOV UR13, 0x4415af1d ;  /* 0x4415af1d000d7882 */ /* 0x000fc80000000000 */
[----:B------:R-:W-:-:S06]  /*38c0*/  DSETP.NEU.AND P5, PT, R14, RZ, !P5 ;  /* 0x000000ff0e00722a */ /* 0x000fcc0006fad000 */
[----:B------:R-:W-:Y:S02]  /*38d0*/  FSEL R134, R14, R12, P5 ;  /* 0x0000000c0e867208 */ /* 0x000fe40002800000 */
[----:B------:R-:W-:-:S06]  /*38e0*/  FSEL R135, R15, R13, P5 ;  /* 0x0000000d0f877208 */ /* 0x000fcc0002800000 */
[----:B------:R-:W-:-:S14]  /*38f0*/  DSETP.GEU.AND P6, PT, R134, UR12, PT ;  /* 0x0000000c86007e2a */ /* 0x000fdc000bfce000 */
[----:B------:R-:W-:Y:S05]  /*3900*/  @P6 BRA `(.L_x_56) ;  /* 0x0000001800f46947 */ /* 0x000fea0003800000 */
[----:B------:R-:W-:Y:S01]  /*3910*/  P2R R12, PR, RZ, 0x10 ;  /* 0x00000010ff0c7803 */ /* 0x000fe20000000000 */
[----:B------:R-:W0:Y:S01]  /*3920*/  LDC.64 R144, c[0x0][0x388] ;  /* 0x0000e200ff907b82 */ /* 0x000e220000000a00 */
[----:B------:R-:W-:Y:S01]  /*3930*/  ISETP.NE.AND P4, PT, R5, RZ, PT ;  /* 0x000000ff0500720c */ /* 0x000fe20003f85270 */
[----:B------:R-:W-:Y:S01]  /*3940*/  UMOV UR5, URZ ;  /* 0x000000ff00057c82 */ /* 0x000fe20008000000 */
[----:B------:R-:W-:Y:S02]  /*3950*/  P2R R13, PR, RZ, 0x20 ;  /* 0x00000020ff0d7803 */ /* 0x000fe40000000000 */
[----:B------:R-:W-:Y:S02]  /*3960*/  ISETP.NE.AND P5, PT, R140, RZ, PT ;  /* 0x000000ff8c00720c */ /* 0x000fe40003fa5270 */
[----:B------:R-:W-:Y:S02]  /*3970*/  SEL R5, RZ, 0x8, !P4 ;  /* 0x00000008ff057807 */ /* 0x000fe40006000000 */
[----:B------:R-:W-:-:S02]  /*3980*/  ISETP.NE.AND P6, PT, R141, RZ, PT ;  /* 0x000000ff8d00720c */ /* 0x000fc40003fc5270 */
[----:B------:R-:W-:Y:S02]  /*3990*/  SEL R5, R5, 0x7, !P5 ;  /* 0x0000000705057807 */ /* 0x000fe40006800000 */
[----:B------:R-:W-:Y:S02]  /*39a0*/  ISETP.NE.AND P4, PT, R12, RZ, PT ;  /* 0x000000ff0c00720c */ /* 0x000fe40003f85270 */
[----:B------:R-:W-:Y:S02]  /*39b0*/  SEL R5, R5, 0x6, !P6 ;  /* 0x0000000605057807 */ /* 0x000fe40007000000 */
[----:B------:R-:W-:Y:S02]  /*39c0*/  ISETP.NE.AND P5, PT, R13, RZ, PT ;  /* 0x000000ff0d00720c */ /* 0x000fe40003fa5270 */
[----:B------:R-:W-:-:S04]  /*39d0*/  SEL R5, R5, 0x5, !P0 ;  /* 0x0000000505057807 */ /* 0x000fc80004000000 */
[----:B------:R-:W-:-:S04]  /*39e0*/  SEL R5, R5, 0x4, !P1 ;  /* 0x0000000405057807 */ /* 0x000fc80004800000 */
[----:B------:R-:W-:-:S04]  /*39f0*/  SEL R5, R5, 0x3, !P2 ;  /* 0x0000000305057807 */ /* 0x000fc80005000000 */
[----:B------:R-:W-:-:S04]  /*3a00*/  SEL R5, R5, 0x2, !P3 ;  /* 0x0000000205057807 */ /* 0x000fc80005800000 */
[----:B------:R-:W-:-:S04]  /*3a10*/  SEL R5, R5, 0x1, !P4 ;  /* 0x0000000105057807 */ /* 0x000fc80006000000 */
[----:B------:R-:W-:-:S05]  /*3a20*/  SEL R5, R5, RZ, !P5 ;  /* 0x000000ff05057207 */ /* 0x000fca0006800000 */
[----:B0-----:R-:W-:-:S05]  /*3a30*/  IMAD.WIDE.U32 R144, R5, 0x58, R144 ;  /* 0x0000005805907825 */ /* 0x001fca00078e0090 */
[----:B------:R-:W-:-:S05]  /*3a40*/  IADD3 R145, PT, PT, R145, UR5, RZ ;  /* 0x0000000591917c10 */ /* 0x000fca000fffe0ff */
[----:B------:R-:W2:Y:S04]  /*3a50*/  LDG.E.64 R14, desc[UR6][R144.64+0x10] ;  /* 0x00001006900e7981 */ /* 0x000ea8000c1e1b00 */
[----:B------:R-:W3:Y:S04]  /*3a60*/  LDG.E.64 R12, desc[UR6][R144.64+0x8] ;  /* 0x00000806900c7981 */ /* 0x000ee8000c1e1b00 */
[----:B------:R-:W4:Y:S01]  /*3a70*/  LDG.E.64 R132, desc[UR6][R144.64+0x18] ;  /* 0x0000180690847981 */ /* 0x000f22000c1e1b00 */
[C---:B------:R-:W-:Y:S01]  /*3a80*/  DFMA R122, R134.reuse, R6, R122 ;  /* 0x00000006867a722b */ /* 0x040fe2000000007a */
[----:B------:R-:W-:Y:S01]  /*3a90*/  BSSY.RECONVERGENT B0, `(.L_x_57) ;  /* 0x0000019000007945 */ /* 0x000fe20003800200 */
[----:B------:R-:W-:-:S02]  /*3aa0*/  DFMA R124, R134, R8, R124 ;  /* 0x00000008867c722b */ /* 0x000fc4000000007c */
[----:B------:R-:W-:-:S04]  /*3ab0*/  DFMA R120, R134, R10, R120 ;  /* 0x0000000a8678722b */ /* 0x000fc80000000078 */
[----:B--2---:R-:W-:Y:S02]  /*3ac0*/  DADD R136, R122, -R14 ;  /* 0x000000007a887229 */ /* 0x004fe4000000080e */
[----:B---3--:R-:W-:-:S06]  /*3ad0*/  DADD R134, R124, -R12 ;  /* 0x000000007c867229 */ /* 0x008fcc000000080c */
[----:B------:R-:W-:Y:S02]  /*3ae0*/  DMUL R12, R136, R136 ;  /* 0x00000088880c7228 */ /* 0x000fe40000000000 */
[----:B----4-:R-:W-:Y:S01]  /*3af0*/  DADD R150, R120, -R132 ;  /* 0x0000000078967229 */ /* 0x010fe20000000884 */
[----:B------:R-:W-:Y:S02]  /*3b00*/  IMAD.MOV.U32 R132, RZ, RZ, 0x0 ;  /* 0x00000000ff847424 */ /* 0x000fe400078e00ff */
[----:B------:R-:W-:-:S03]  /*3b10*/  IMAD.MOV.U32 R133, RZ, RZ, 0x3fd80000 ;  /* 0x3fd80000ff857424 */ /* 0x000fc600078e00ff */
[----:B------:R-:W-:-:S08]  /*3b20*/  DFMA R12, R134, R134, R12 ;  /* 0x00000086860c722b */ /* 0x000fd0000000000c */
[----:B------:R-:W-:Y:S01]  /*3b30*/  DFMA R138, R150, R150, R12 ;  /* 0x00000096968a722b */ /* 0x000fe2000000000c */
[----:B------:R-:W-:-:S05]  /*3b40*/  IMAD.MOV.U32 R12, RZ, RZ, RZ ;  /* 0x000000ffff0c7224 */ /* 0x000fca00078e00ff */
        /* <DEDUP_REMOVED lines=9> */
[----:B------:R-:W-:-:S07]  /*3be0*/  MOV R13, 0x3c00 ;  /* 0x00003c00000d7802 */ /* 0x000fce0000000f00 */
[----:B------:R-:W-:Y:S05]  /*3bf0*/  CALL.REL.NOINC `($__internal_1_$__cuda_sm20_drsqrt_f64_slowpath_v2) ;  /* 0x0000002000447944 */ /* 0x000fea0003c00000 */
[----:B------:R-:W-:Y:S02]  /*3c00*/  IMAD.MOV.U32 R14, RZ, RZ, R138 ;  /* 0x000000ffff0e7224 */ /* 0x000fe400078e008a */
[----:B------:R-:W-:-:S07]  /*3c10*/  IMAD.MOV.U32 R15, RZ, RZ, R139 ;  /* 0x000000ffff0f7224 */ /* 0x000fce00078e008b */
.L_x_58:
[----:B------:R-:W-:Y:S05]  /*3c20*/  BSYNC.RECONVERGENT B0 ;  /* 0x0000000000007941 */ /* 0x000fea0003800200 */
.L_x_57:
[-C--:B------:R-:W-:Y:S01]  /*3c30*/  DMUL R132, R136, R14.reuse ;  /* 0x0000000e88847228 */ /* 0x080fe20000000000 */
[----:B------:R-:W-:Y:S01]  /*3c40*/  ISETP.NE.AND P1, PT, R148, 0x6, PT ;  /* 0x000000069400780c */ /* 0x000fe20003f25270 */
[-C--:B------:R-:W-:Y:S02]  /*3c50*/  DMUL R12, R134, R14.reuse ;  /* 0x0000000e860c7228 */ /* 0x080fe40000000000 */
[----:B------:R-:W-:-:S04]  /*3c60*/  DMUL R14, R150, R14 ;  /* 0x0000000e960e7228 */ /* 0x000fc80000000000 */
[----:B------:R-:W-:Y:S02]  /*3c70*/  DMUL R134, R132, R6 ;  /* 0x0000000684867228 */ /* 0x000fe40000000000 */
[----:B------:R-:W-:Y:S02]  /*3c80*/  DADD R138, -RZ, -R132 ;  /* 0x00000000ff8a7229 */ /* 0x000fe40000000984 */
[----:B------:R-:W-:-:S04]  /*3c90*/  DADD R136, -RZ, -R12 ;  /* 0x00000000ff887229 */ /* 0x000fc8000000090c */
[----:B------:R-:W-:-:S08]  /*3ca0*/  DFMA R134, R12, R8, R134 ;  /* 0x000000080c86722b */ /* 0x000fd00000000086 */
[----:B------:R-:W-:-:S08]  /*3cb0*/  DFMA R134, R14, R10, R134 ;  /* 0x0000000a0e86722b */ /* 0x000fd00000000086 */
[----:B------:R-:W-:Y:S02]  /*3cc0*/  DSETP.GE.AND P0, PT, R134, RZ, PT ;  /* 0x000000ff8600722a */ /* 0x000fe40003f06000 */
[----:B------:R-:W-:-:S04]  /*3cd0*/  DADD R134, -RZ, -R14 ;  /* 0x00000000ff867229 */ /* 0x000fc8000000090e */
[----:B------:R-:W-:Y:S02]  /*3ce0*/  FSEL R142, R132, R138, !P0 ;  /* 0x0000008a848e7208 */ /* 0x000fe40004000000 */
[----:B------:R-:W-:Y:S02]  /*3cf0*/  FSEL R143, R133, R139, !P0 ;  /* 0x0000008b858f7208 */ /* 0x000fe40004000000 */
[----:B------:R-:W-:Y:S02]  /*3d00*/  FSEL R140, R12, R136, !P0 ;  /* 0x000000880c8c7208 */ /* 0x000fe40004000000 */
[----:B------:R-:W-:Y:S02]  /*3d10*/  FSEL R141, R13, R137, !P0 ;  /* 0x000000890d8d7208 */ /* 0x000fe40004000000 */
[----:B------:R-:W-:Y:S02]  /*3d20*/  FSEL R138, R14, R134, !P0 ;  /* 0x000000860e8a7208 */ /* 0x000fe40004000000 */
[----:B------:R-:W-:Y:S01]  /*3d30*/  FSEL R139, R15, R135, !P0 ;  /* 0x000000870f8b7208 */ /* 0x000fe20004000000 */
[----:B------:R-:W-:Y:S06]  /*3d40*/  @!P1 BRA `(.L_x_59) ;  /* 0x0000001400cc9947 */ /* 0x000fec0003800000 */
[----:B------:R-:W2:Y:S04]  /*3d50*/  LDG.E R5, desc[UR6][R144.64+0x50] ;  /* 0x0000500690057981 */ /* 0x000ea8000c1e1900 */
[----:B------:R0:W5:Y:S04]  /*3d60*/  LDG.E.64 R136, desc[UR6][R144.64+0x38] ;  /* 0x0000380690887981 */ /* 0x000168000c1e1b00 */
[----:B------:R0:W5:Y:S04]  /*3d70*/  LDG.E.64 R134, desc[UR6][R144.64+0x40] ;  /* 0x0000400690867981 */ /* 0x000168000c1e1b00 */
[----:B------:R0:W5:Y:S01]  /*3d80*/  LDG.E.64 R132, desc[UR6][R144.64+0x48] ;  /* 0x0000480690847981 */ /* 0x000162000c1e1b00 */
[----:B------:R-:W-:Y:S01]  /*3d90*/  BSSY.RELIABLE B2, `(.L_x_60) ;  /* 0x0000160000027945 */ /* 0x000fe20003800100 */
[----:B--2---:R-:W-:-:S13]  /*3da0*/  ISETP.NE.AND P0, PT, R5, 0x1, PT ;  /* 0x000000010500780c */ /* 0x004fda0003f05270 */
[----:B0-----:R-:W-:Y:S05]  /*3db0*/  @!P0 BRA `(.L_x_61) ;  /* 0x0000001400588947 */ /* 0x001fea0003800000 */
[----:B------:R-:W-:-:S13]  /*3dc0*/  ISETP.NE.AND P0, PT, R5, RZ, PT ;  /* 0x000000ff0500720c */ /* 0x000fda0003f05270 */
[----:B------:R-:W-:Y:S05]  /*3dd0*/  @P0 BREAK.RELIABLE B2 ;  /* 0x0000000000020942 */ /* 0x000fea0003800100 */
[----:B------:R-:W-:Y:S05]  /*3de0*/  @P0 BRA `(.L_x_56) ;  /* 0x0000001400bc0947 */ /* 0x000fea0003800000 */
[----:B------:R-:W-:Y:S01]  /*3df0*/  SHF.R.U32.HI R5, RZ, 0x2, R4 ;  /* 0x00000002ff057819 */ /* 0x000fe20000011604 */
[----:B------:R-:W-:Y:S01]  /*3e00*/  IMAD.SHL.U32 R7, R146, 0x10, RZ ;  /* 0x0000001092077824 */ /* 0x000fe200078e00ff */
[----:B------:R-:W-:Y:S01]  /*3e10*/  SHF.R.U32.HI R9, RZ, 0x2, R0 ;  /* 0x00000002ff097819 */ /* 0x000fe20000011600 */
[----:B------:R-:W-:Y:S01]  /*3e20*/  VIADD R149, R147, 0x161f14 ;  /* 0x00161f1493957836 */ /* 0x000fe20000000000 */
[----:B------:R-:W-:Y:S01]  /*3e30*/  LOP3.LUT R5, R5, R4, RZ, 0x3c, !PT ;  /* 0x0000000405057212 */ /* 0x000fe200078e3cff */
[----:B------:R-:W-:Y:S01]  /*3e40*/  IMAD.MOV.U32 R158, RZ, RZ, 0x0 ;  /* 0x00000000ff9e7424 */ /* 0x000fe200078e00ff */
[----:B------:R-:W-:Y:S01]  /*3e50*/  LOP3.LUT R9, R9, R0, RZ, 0x3c, !PT ;  /* 0x0000000009097212 */ /* 0x000fe200078e3cff */
[----:B------:R-:W-:Y:S01]  /*3e60*/  IMAD.MOV.U32 R159, RZ, RZ, 0x3ca00000 ;  /* 0x3ca00000ff9f7424 */ /* 0x000fe200078e00ff */
[----:B------:R-:W-:Y:S01]  /*3e70*/  SHF.R.U32.HI R6, RZ, 0x2, R3 ;  /* 0x00000002ff067819 */ /* 0x000fe20000011603 */
[----:B------:R-:W-:Y:S01]  /*3e80*/  IMAD.SHL.U32 R4, R5, 0x2, RZ ;  /* 0x0000000205047824 */ /* 0x000fe200078e00ff */
[----:B------:R-:W-:Y:S01]  /*3e90*/  UMOV UR12, 0x542fe938 ;  /* 0x542fe938000c7882 */ /* 0x000fe20000000000 */
[----:B------:R-:W-:Y:S01]  /*3ea0*/  IMAD.MOV.U32 R8, RZ, RZ, 0x0 ;  /* 0x00000000ff087424 */ /* 0x000fe200078e00ff */
[----:B------:R-:W-:Y:S01]  /*3eb0*/  LOP3.LUT R6, R6, R3, RZ, 0x3c, !PT ;  /* 0x0000000306067212 */ /* 0x000fe200078e3cff */
[----:B------:R-:W-:Y:S01]  /*3ec0*/  UMOV UR13, 0x401921fb ;  /* 0x401921fb000d7882 */ /* 0x000fe20000000000 */
[----:B------:R-:W-:Y:S01]  /*3ed0*/  LOP3.LUT R4, R146, R7, R4, 0x96, !PT ;  /* 0x0000000792047212 */ /* 0x000fe200078e9604 */
[----:B------:R-:W-:Y:S03]  /*3ee0*/  BSSY.RECONVERGENT B3, `(.L_x_62) ;  /* 0x0000037000037945 */ /* 0x000fe60003800200 */
[----:B------:R-:W-:Y:S01]  /*3ef0*/  LOP3.LUT R152, R4, R5, RZ, 0x3c, !PT ;  /* 0x0000000504987212 */ /* 0x000fe200078e3cff */
[----:B------:R-:W-:Y:S01]  /*3f00*/  IMAD.SHL.U32 R4, R9, 0x2, RZ ;  /* 0x0000000209047824 */ /* 0x000fe200078e00ff */
[----:B------:R-:W-:-:S02]  /*3f10*/  SHF.R.U32.HI R5, RZ, 0x2, R2 ;  /* 0x00000002ff057819 */ /* 0x000fc40000011602 */
[----:B------:R-:W-:Y:S01]  /*3f20*/  IADD3 R11, PT, PT, R147, 0x587c5, R152 ;  /* 0x000587c5930b7810 */ /* 0x000fe20007ffe098 */
[----:B------:R-:W-:Y:S01]  /*3f30*/  IMAD.SHL.U32 R0, R152, 0x10, RZ ;  /* 0x0000001098007824 */ /* 0x000fe200078e00ff */
[----:B------:R-:W-:-:S04]  /*3f40*/  LOP3.LUT R5, R5, R2, RZ, 0x3c, !PT ;  /* 0x0000000205057212 */ /* 0x000fc800078e3cff */
[----:B------:R-:W-:Y:S01]  /*3f50*/  LOP3.LUT R9, R9, R4, R0, 0x96, !PT ;  /* 0x0000000409097212 */ /* 0x000fe200078e9600 */
[----:B------:R-:W-:Y:S02]  /*3f60*/  IMAD.SHL.U32 R0, R6, 0x2, RZ ;  /* 0x0000000206007824 */ /* 0x000fe400078e00ff */
[----:B------:R-:W-:Y:S01]  /*3f70*/  IMAD.SHL.U32 R2, R5, 0x2, RZ ;  /* 0x0000000205027824 */ /* 0x000fe200078e00ff */
[----:B------:R-:W-:Y:S01]  /*3f80*/  LOP3.LUT R154, R9, R152, RZ, 0x3c, !PT ;  /* 0x00000098099a7212 */ /* 0x000fe200078e3cff */
[----:B------:R-:W-:-:S03]  /*3f90*/  IMAD.MOV.U32 R9, RZ, RZ, 0x3fd80000 ;  /* 0x3fd80000ff097424 */ /* 0x000fc600078e00ff */
[----:B------:R-:W-:-:S04]  /*3fa0*/  SHF.L.U32 R3, R154, 0x4, RZ ;  /* 0x000000049a037819 */ /* 0x000fc800000006ff */
[----:B------:R-:W-:-:S04]  /*3fb0*/  LOP3.LUT R3, R6, R0, R3, 0x96, !PT ;  /* 0x0000000006037212 */ /* 0x000fc800078e9603 */
[----:B------:R-:W-:-:S04]  /*3fc0*/  LOP3.LUT R156, R3, R154, RZ, 0x3c, !PT ;  /* 0x0000009a039c7212 */ /* 0x000fc800078e3cff */
[----:B------:R-:W-:Y:S01]  /*3fd0*/  IADD3 R7, PT, PT, R147, 0x10974f, R156 ;  /* 0x0010974f93077810 */ /* 0x000fe20007ffe09c */
[----:B------:R-:W-:-:S05]  /*3fe0*/  IMAD.SHL.U32 R0, R156, 0x10, RZ ;  /* 0x000000109c007824 */ /* 0x000fca00078e00ff */
[----:B------:R-:W-:Y:S02]  /*3ff0*/  LOP3.LUT R5, R5, R2, R0, 0x96, !PT ;  /* 0x0000000205057212 */ /* 0x000fe400078e9600 */
[----:B------:R-:W-:Y:S02]  /*4000*/  IADD3 R0, PT, PT, R147, 0xb0f8a, R154 ;  /* 0x000b0f8a93007810 */ /* 0x000fe40007ffe09a */
[----:B------:R-:W-:-:S05]  /*4010*/  LOP3.LUT R150, R5, R156, RZ, 0x3c, !PT ;  /* 0x0000009c05967212 */ /* 0x000fca00078e3cff */
[----:B------:R-:W-:-:S04]  /*4020*/  IMAD.IADD R2, R150, 0x1, R149 ;  /* 0x0000000196027824 */ /* 0x000fc800078e0295 */
[----:B------:R-:W-:-:S03]  /*4030*/  IMAD.WIDE.U32 R2, R2, 0x200000, RZ ;  /* 0x0020000002027825 */ /* 0x000fc600078e00ff */
[----:B------:R-:W-:Y:S01]  /*4040*/  LOP3.LUT R6, R2, R7, RZ, 0x3c, !PT ;  /* 0x0000000702067212 */ /* 0x000fe200078e3cff */
[----:B------:R-:W-:-:S04]  /*4050*/  IMAD.MOV.U32 R7, RZ, RZ, R3 ;  /* 0x000000ffff077224 */ /* 0x000fc800078e0003 */
[----:B------:R-:W0:Y:S02]  /*4060*/  I2F.F64.U64 R2, R6 ;  /* 0x0000000600027312 */ /* 0x000e240000301800 */
[----:B0-----:R-:W-:-:S06]  /*4070*/  DFMA R162, R2, R158, 5.5511151231257827021e-17 ;  /* 0x3c90000002a2742b */ /* 0x001fcc000000009e */
[----:B------:R-:W0:Y:S04]  /*4080*/  MUFU.RSQ64H R173, R163 ;  /* 0x000000a300ad7308 */ /* 0x000e280000001c00 */
[----:B------:R-:W-:-:S05]  /*4090*/  VIADD R172, R163, 0xfcb00000 ;  /* 0xfcb00000a3ac7836 */ /* 0x000fca0000000000 */
[----:B------:R-:W-:Y:S01]  /*40a0*/  ISETP.GE.U32.AND P0, PT, R172, 0x7ca00000, PT ;  /* 0x7ca00000ac00780c */ /* 0x000fe20003f06070 */
[----:B0-----:R-:W-:-:S08]  /*40b0*/  DMUL R2, R172, R172 ;  /* 0x000000acac027228 */ /* 0x001fd00000000000 */
[----:B------:R-:W-:Y:S01]  /*40c0*/  DFMA R4, R162, -R2, 1 ;  /* 0x3ff00000a204742b */ /* 0x000fe20000000802 */
[----:B------:R-:W-:-:S07]  /*40d0*/  IMAD.WIDE.U32 R2, R0, 0x200000, RZ ;  /* 0x0020000000027825 */ /* 0x000fce00078e00ff */
[----:B------:R-:W-:Y:S02]  /*40e0*/  DFMA R6, R4, R8, 0.5 ;  /* 0x3fe000000406742b */ /* 0x000fe40000000008 */
[----:B------:R-:W-:Y:S01]  /*40f0*/  DMUL R4, R172, R4 ;  /* 0x00000004ac047228 */ /* 0x000fe20000000000 */
[----:B------:R-:W-:Y:S01]  /*4100*/  LOP3.LUT R8, R2, R11, RZ, 0x3c, !PT ;  /* 0x0000000b02087212 */ /* 0x000fe200078e3cff */
[----:B------:R-:W-:-:S04]  /*4110*/  IMAD.MOV.U32 R9, RZ, RZ, R3 ;  /* 0x000000ffff097224 */ /* 0x000fc800078e0003 */
[----:B------:R-:W0:Y:S02]  /*4120*/  I2F.F64.U64 R2, R8 ;  /* 0x0000000800027312 */ /* 0x000e240000301800 */
[----:B------:R-:W-:-:S08]  /*4130*/  DFMA R14, R6, R4, R172 ;  /* 0x00000004060e722b */ /* 0x000fd000000000ac */
[----:B------:R-:W-:Y:S02]  /*4140*/  DMUL R10, R162, R14 ;  /* 0x0000000ea20a7228 */ /* 0x000fe40000000000 */
[----:B------:R-:W-:Y:S01]  /*4150*/  IADD3 R7, PT, PT, R15, -0x100000, RZ ;  /* 0xfff000000f077810 */ /* 0x000fe20007ffe0ff */
[----:B------:R-:W-:Y:S01]  /*4160*/  IMAD.MOV.U32 R6, RZ, RZ, R14 ;  /* 0x000000ffff067224 */ /* 0x000fe200078e000e */
[----:B0-----:R-:W-:Y:S02]  /*4170*/  DFMA R4, R2, R158, 5.5511151231257827021e-17 ;  /* 0x3c9000000204742b */ /* 0x001fe4000000009e */
[----:B------:R-:W-:Y:S02]  /*4180*/  DMUL R2, RZ, +INF ;  /* 0x7ff00000ff027828 */ /* 0x000fe40000000000 */
[----:B------:R-:W-:-:S04]  /*4190*/  DFMA R160, R10, -R10, R162 ;  /* 0x8000000a0aa0722b */ /* 0x000fc800000000a2 */
[----:B------:R-:W-:-:S04]  /*41a0*/  DMUL R4, R4, UR12 ;  /* 0x0000000c04047c28 */ /* 0x000fc80008000000 */
[----:B------:R-:W-:Y:S01]  /*41b0*/  DFMA R158, R160, R6, R10 ;  /* 0x00000006a09e722b */ /* 0x000fe2000000000a */
[----:B------:R-:W-:Y:S10]  /*41c0*/  @!P0 BRA `(.L_x_63) ;  /* 0x0000000000208947 */ /* 0x000ff40003800000 */
[----:B------:R-:W-:Y:S01]  /*41d0*/  IMAD.MOV.U32 R151, RZ, RZ, R161 ;  /* 0x000000ffff977224 */ /* 0x000fe200078e00a1 */
[----:B------:R-:W-:Y:S01]  /*41e0*/  MOV R170, 0x4230 ;  /* 0x0000423000aa7802 */ /* 0x000fe20000000f00 */
[----:B------:R-:W-:Y:S02]  /*41f0*/  IMAD.MOV.U32 R158, RZ, RZ, R10 ;  /* 0x000000ffff9e7224 */ /* 0x000fe400078e000a */
[----:B------:R-:W-:Y:S02]  /*4200*/  IMAD.MOV.U32 R15, RZ, RZ, R11 ;  /* 0x000000ffff0f7224 */ /* 0x000fe400078e000b */
[----:B------:R-:W-:-:S07]  /*4210*/  IMAD.MOV.U32 R177, RZ, RZ, R7 ;  /* 0x000000ffffb17224 */ /* 0x000fce00078e0007 */
[----:B-----5:R-:W-:Y:S05]  /*4220*/  CALL.REL.NOINC `($__internal_2_$__cuda_sm20_dsqrt_rn_f64_mediumpath_v1) ;  /* 0x0000001c00447944 */ /* 0x020fea0003c00000 */
[----:B------:R-:W-:Y:S02]  /*4230*/  IMAD.MOV.U32 R158, RZ, RZ, R14 ;  /* 0x000000ffff9e7224 */ /* 0x000fe400078e000e */
[----:B------:R-:W-:-:S07]  /*4240*/  IMAD.MOV.U32 R159, RZ, RZ, R15 ;  /* 0x000000ffff9f7224 */ /* 0x000fce00078e000f */
.L_x_63:
[----:B------:R-:W-:Y:S05]  /*4250*/  BSYNC.RECONVERGENT B3 ;  /* 0x0000000000037941 */ /* 0x000fea0003800200 */
.L_x_62:
[----:B------:R-:W0:Y:S01]  /*4260*/  MUFU.RSQ64H R7, 1 ;  /* 0x3ff0000000077908 */ /* 0x000e220000001c00 */
[----:B------:R-:W-:Y:S01]  /*4270*/  IMAD.MOV.U32 R6, RZ, RZ, RZ ;  /* 0x000000ffff067224 */ /* 0x000fe200078e00ff */
[----:B------:R-:W-:Y:S01]  /*4280*/  UMOV UR12, 0x9999999a ;  /* 0x9999999a000c7882 */ /* 0x000fe20000000000 */
[----:B------:R-:W-:Y:S01]  /*4290*/  IMAD.MOV.U32 R10, RZ, RZ, 0x0 ;  /* 0x00000000ff0a7424 */ /* 0x000fe200078e00ff */
[----:B------:R-:W-:Y:S01]  /*42a0*/  UMOV UR13, 0x3fb99999 ;  /* 0x3fb99999000d7882 */ /* 0x000fe20000000000 */
[----:B------:R-:W-:Y:S01]  /*42b0*/  IMAD.MOV.U32 R11, RZ, RZ, 0x3ff00000 ;  /* 0x3ff00000ff0b7424 */ /* 0x000fe200078e00ff */
[----:B------:R-:W-:Y:S01]  /*42c0*/  DSETP.GT.AND P0, PT, |R12|, UR12, PT ;  /* 0x0000000c0c007e2a */ /* 0x000fe2000bf04200 */
[----:B------:R-:W-:Y:S01]  /*42d0*/  MOV R160, RZ ;  /* 0x000000ff00a07202 */ /* 0x000fe20000000f00 */
[----:B------:R-:W-:Y:S01]  /*42e0*/  IMAD.MOV.U32 R162, RZ, RZ, RZ ;  /* 0x000000ffffa27224 */ /* 0x000fe200078e00ff */
[----:B------:R-:W-:Y:S01]  /*42f0*/  BSSY.RECONVERGENT B0, `(.L_x_64) ;  /* 0x0000033000007945 */ /* 0x000fe20003800200 */
[----:B------:R-:W-:-:S02]  /*4300*/  IMAD.MOV.U32 R0, RZ, RZ, 0x1 ;  /* 0x00000001ff007424 */ /* 0x000fc400078e00ff */
[----:B------:R-:W-:Y:S02]  /*4310*/  FSEL R161, RZ, 1.875, P0 ;  /* 0x3ff00000ffa17808 */ /* 0x000fe40000000000 */
[----:B------:R-:W-:Y:S01]  /*4320*/  FSEL R163, RZ, 1.875, !P0 ;  /* 0x3ff00000ffa37808 */ /* 0x000fe20004000000 */
[----:B------:R-:W-:Y:S02]  /*4330*/  DSETP.NEU.AND P0, PT, R4, +INF , PT ;  /* 0x7ff000000400742a */ /* 0x000fe40003f0d000 */
[----:B0-----:R-:W-:-:S08]  /*4340*/  DMUL R8, R6, R6 ;  /* 0x0000000606087228 */ /* 0x001fd00000000000 */
[----:B------:R-:W-:Y:S01]  /*4350*/  DFMA R8, -R8, R10, 1 ;  /* 0x3ff000000808742b */ /* 0x000fe2000000010a */
[----:B------:R-:W-:-:S07]  /*4360*/  IMAD.MOV.U32 R11, RZ, RZ, 0x3fd80000 ;  /* 0x3fd80000ff0b7424 */ /* 0x000fce00078e00ff */
[----:B------:R-:W-:Y:S02]  /*4370*/  DFMA R10, R8, R10, 0.5 ;  /* 0x3fe00000080a742b */ /* 0x000fe4000000000a */
[----:B------:R-:W-:-:S08]  /*4380*/  DMUL R8, R6, R8 ;  /* 0x0000000806087228 */ /* 0x000fd00000000000 */
[----:B------:R-:W-:-:S08]  /*4390*/  DFMA R8, R10, R8, R6 ;  /* 0x000000080a08722b */ /* 0x000fd00000000006 */
[C---:B------:R-:W-:Y:S02]  /*43a0*/  DMUL R160, R8.reuse, R160 ;  /* 0x000000a008a07228 */ /* 0x040fe40000000000 */
[----:B------:R-:W-:Y:S01]  /*43b0*/  DMUL R162, R8, R162 ;  /* 0x000000a208a27228 */ /* 0x000fe20000000000 */
[----:B------:R-:W-:Y:S10]  /*43c0*/  @!P0 BRA `(.L_x_65) ;  /* 0x0000000000948947 */ /* 0x000ff40003800000 */
[C---:B------:R-:W-:Y:S01]  /*43d0*/  IMAD.IADD R2, R147.reuse, 0x1, R154 ;  /* 0x0000000193027824 */ /* 0x040fe200078e029a */
[----:B------:R-:W-:Y:S01]  /*43e0*/  UMOV UR12, 0x542fe938 ;  /* 0x542fe938000c7882 */ /* 0x000fe20000000000 */
[----:B------:R-:W-:Y:S01]  /*43f0*/  IMAD.IADD R11, R147, 0x1, R152 ;  /* 0x00000001930b7824 */ /* 0x000fe200078e0298 */
[----:B------:R-:W-:Y:S01]  /*4400*/  UMOV UR13, 0x401921fb ;  /* 0x401921fb000d7882 */ /* 0x000fe20000000000 */
[----:B------:R-:W-:Y:S01]  /*4410*/  VIADD R2, R2, 0xb0f8a ;  /* 0x000b0f8a02027836 */ /* 0x000fe20000000000 */
[----:B------:R-:W-:Y:S01]  /*4420*/  BSSY.RECONVERGENT B3, `(.L_x_66) ;  /* 0x000001e000037945 */ /* 0x000fe20003800200 */
[----:B------:R-:W-:Y:S02]  /*4430*/  VIADD R11, R11, 0x587c5 ;  /* 0x000587c50b0b7836 */ /* 0x000fe40000000000 */
[----:B------:R-:W-:-:S04]  /*4440*/  IMAD.WIDE.U32 R2, R2, 0x200000, RZ ;  /* 0x0020000002027825 */ /* 0x000fc800078e00ff */
[----:B------:R-:W-:Y:S01]  /*4450*/  IMAD.MOV.U32 R4, RZ, RZ, 0x0 ;  /* 0x00000000ff047424 */ /* 0x000fe200078e00ff */
[----:B------:R-:W-:Y:S01]  /*4460*/  LOP3.LUT R10, R2, R11, RZ, 0x3c, !PT ;  /* 0x0000000b020a7212 */ /* 0x000fe200078e3cff */
[----:B------:R-:W-:Y:S02]  /*4470*/  IMAD.MOV.U32 R11, RZ, RZ, R3 ;  /* 0x000000ffff0b7224 */ /* 0x000fe400078e0003 */
[----:B------:R-:W-:Y:S02]  /*4480*/  IMAD.MOV.U32 R5, RZ, RZ, 0x3ca00000 ;  /* 0x3ca00000ff057424 */ /* 0x000fe400078e00ff */
[----:B------:R-:W0:Y:S04]  /*4490*/  I2F.F64.U64 R2, R10 ;  /* 0x0000000a00027312 */ /* 0x000e280000301800 */
[----:B0-----:R-:W-:-:S08]  /*44a0*/  DFMA R2, R2, R4, 5.5511151231257827021e-17 ;  /* 0x3c9000000202742b */ /* 0x001fd00000000004 */
[----:B------:R-:W-:Y:S01]  /*44b0*/  DMUL R4, R2, UR12 ;  /* 0x0000000c02047c28 */ /* 0x000fe20008000000 */
[----:B------:R-:W-:Y:S01]  /*44c0*/  UMOV UR12, 0x6dc9c883 ;  /* 0x6dc9c883000c7882 */ /* 0x000fe20000000000 */
[----:B------:R-:W-:-:S06]  /*44d0*/  UMOV UR13, 0x3fe45f30 ;  /* 0x3fe45f30000d7882 */ /* 0x000fcc0000000000 */
[C---:B------:R-:W-:Y:S01]  /*44e0*/  DMUL R6, R4.reuse, UR12 ;  /* 0x0000000c04067c28 */ /* 0x040fe20008000000 */
[----:B------:R-:W-:Y:S01]  /*44f0*/  UMOV UR12, 0x54442d18 ;  /* 0x54442d18000c7882 */ /* 0x000fe20000000000 */
[----:B------:R-:W-:Y:S01]  /*4500*/  UMOV UR13, 0x3ff921fb ;  /* 0x3ff921fb000d7882 */ /* 0x000fe20000000000 */
[----:B------:R-:W-:-:S03]  /*4510*/  DSETP.GE.AND P0, PT, R4, 2.14748364800000000000e+09, PT ;  /* 0x41e000000400742a */ /* 0x000fc60003f06000 */
[----:B------:R-:W0:Y:S08]  /*4520*/  F2I.F64 R0, R6 ;  /* 0x0000000600007311 */ /* 0x000e300000301100 */
[----:B0-----:R-:W0:Y:S02]  /*4530*/  I2F.F64 R2, R0 ;  /* 0x0000000000027312 */ /* 0x001e240000201c00 */
[----:B0-----:R-:W-:Y:S01]  /*4540*/  DFMA R8, R2, -UR12, R4 ;  /* 0x8000000c02087c2b */ /* 0x001fe20008000004 */
[----:B------:R-:W-:Y:S01]  /*4550*/  UMOV UR12, 0x33145c00 ;  /* 0x33145c00000c7882 */ /* 0x000fe20000000000 */
[----:B------:R-:W-:-:S06]  /*4560*/  UMOV UR13, 0x3c91a626 ;  /* 0x3c91a626000d7882 */ /* 0x000fcc0000000000 */
[----:B------:R-:W-:Y:S01]  /*4570*/  DFMA R8, R2, -UR12, R8 ;  /* 0x8000000c02087c2b */ /* 0x000fe20008000008 */
[----:B------:R-:W-:Y:S01]  /*4580*/  UMOV UR12, 0x252049c0 ;  /* 0x252049c0000c7882 */ /* 0x000fe20000000000 */
[----:B------:R-:W-:-:S06]  /*4590*/  UMOV UR13, 0x397b839a ;  /* 0x397b839a000d7882 */ /* 0x000fcc0000000000 */
[----:B------:R-:W-:Y:S01]  /*45a0*/  DFMA R2, R2, -UR12, R8 ;  /* 0x8000000c02027c2b */ /* 0x000fe20008000008 */
[----:B------:R-:W-:Y:S10]  /*45b0*/  @!P0 BRA `(.L_x_67) ;  /* 0x0000000000108947 */ /* 0x000ff40003800000 */
[----:B------:R-:W-:Y:S01]  /*45c0*/  IMAD.MOV.U32 R2, RZ, RZ, R4 ;  /* 0x000000ffff027224 */ /* 0x000fe200078e0004 */
[----:B------:R-:W-:Y:S01]  /*45d0*/  MOV R8, 0x4600 ;  /* 0x0000460000087802 */ /* 0x000fe20000000f00 */
[----:B------:R-:W-:-:S07]  /*45e0*/  IMAD.MOV.U32 R151, RZ, RZ, R5 ;  /* 0x000000ffff977224 */ /* 0x000fce00078e0005 */
[----:B-----5:R-:W-:Y:S05]  /*45f0*/  CALL.REL.NOINC `($_Z15radiance_kernelP3VecP6SphereP3Ray$__internal_trig_reduction_slowpathd) ;  /* 0x0000001800f87944 */ /* 0x020fea0003c00000 */
.L_x_67:
[----:B------:R-:W-:Y:S05]  /*4600*/  BSYNC.RECONVERGENT B3 ;  /* 0x0000000000037941 */ /* 0x000fea0003800200 */
.L_x_66:
[----:B------:R-:W-:-:S07]  /*4610*/  IADD3 R0, PT, PT, R0, 0x1, RZ ;  /* 0x0000000100007810 */ /* 0x000fce0007ffe0ff */
.L_x_65:
[----:B------:R-:W-:Y:S05]  /*4620*/  BSYNC.RECONVERGENT B0 ;  /* 0x0000000000007941 */ /* 0x000fea0003800200 */
.L_x_64:
[----:B------:R-:W-:-:S05]  /*4630*/  IMAD.SHL.U32 R4, R0, 0x40, RZ ;  /* 0x0000004000047824 */ /* 0x000fca00078e00ff */
[----:B------:R-:W-:-:S04]  /*4640*/  LOP3.LUT R4, R4, 0x40, RZ, 0xc0, !PT ;  /* 0x0000004004047812 */ /* 0x000fc800078ec0ff */
[----:B------:R-:W-:-:S05]  /*4650*/  IADD3 R164, P0, PT, R4, UR14, RZ ;  /* 0x0000000e04a47c10 */ /* 0x000fca000ff1e0ff */
[----:B------:R-:W-:-:S05]  /*4660*/  IMAD.X R165, RZ, RZ, UR15, P0 ;  /* 0x0000000fffa57e24 */ /* 0x000fca00080e06ff */
[----:B------:R-:W2:Y:S04]  /*4670*/  LDG.E.128.CONSTANT R4, desc[UR6][R164.64] ;  /* 0x00000006a4047981 */ /* 0x000ea8000c1e9d00 */
[----:B------:R-:W3:Y:S04]  /*4680*/  LDG.E.128.CONSTANT R8, desc[UR6][R164.64+0x10] ;  /* 0x00001006a4087981 */ /* 0x000ee8000c1e9d00 */
[----:B------:R0:W4:Y:S01]  /*4690*/  LDG.E.128.CONSTANT R12, desc[UR6][R164.64+0x20] ;  /* 0x00002006a40c7981 */ /* 0x000122000c1e9d00 */
[----:B------:R-:W-:Y:S01]  /*46a0*/  LOP3.LUT R151, R0, 0x1, RZ, 0xc0, !PT ;  /* 0x0000000100977812 */ /* 0x000fe200078ec0ff */
[----:B------:R-:W-:Y:S01]  /*46b0*/  IMAD.MOV.U32 R168, RZ, RZ, 0x20fd8164 ;  /* 0x20fd8164ffa87424 */ /* 0x000fe200078e00ff */
[----:B------:R-:W-:Y:S01]  /*46c0*/  DMUL R166, R2, R2 ;  /* 0x0000000202a67228 */ /* 0x000fe20000000000 */
[----:B------:R-:W-:Y:S01]  /*46d0*/  UMOV UR12, 0x542fe938 ;  /* 0x542fe938000c7882 */ /* 0x000fe20000000000 */
[----:B------:R-:W-:Y:S01]  /*46e0*/  ISETP.NE.U32.AND P0, PT, R151, 0x1, PT ;  /* 0x000000019700780c */ /* 0x000fe20003f05070 */
[----:B------:R-:W-:Y:S01]  /*46f0*/  IMAD.MOV.U32 R151, RZ, RZ, 0x3da8ff83 ;  /* 0x3da8ff83ff977424 */ /* 0x000fe200078e00ff */
[----:B------:R-:W-:Y:S01]  /*4700*/  UMOV UR13, 0x401921fb ;  /* 0x401921fb000d7882 */ /* 0x000fe20000000000 */
[----:B------:R-:W-:Y:S01]  /*4710*/  BSSY.RECONVERGENT B0, `(.L_x_68) ;  /* 0x0000045000007945 */ /* 0x000fe20003800200 */
[----:B------:R-:W-:Y:S01]  /*4720*/  FSEL R168, R168, -8.06006814911005101289e+34, !P0 ;  /* 0xf9785ebaa8a87808 */ /* 0x000fe20004000000 */
[----:B0-----:R-:W0:Y:S01]  /*4730*/  MUFU.RSQ64H R165, 1 ;  /* 0x3ff0000000a57908 */ /* 0x001e220000001c00 */
[----:B------:R-:W-:Y:S01]  /*4740*/  FSEL R169, -R151, 0.11223486810922622681, !P0 ;  /* 0x3de5db6597a97808 */ /* 0x000fe20004000100 */
[----:B------:R-:W-:Y:S01]  /*4750*/  IMAD.MOV.U32 R164, RZ, RZ, RZ ;  /* 0x000000ffffa47224 */ /* 0x000fe200078e00ff */
[----:B------:R-:W-:-:S04]  /*4760*/  DMUL R170, RZ, +INF ;  /* 0x7ff00000ffaa7828 */ /* 0x000fc80000000000 */
[----:B--2---:R-:W-:-:S08]  /*4770*/  DFMA R4, R166, R168, R4 ;  /* 0x000000a8a604722b */ /* 0x004fd00000000004 */
[----:B------:R-:W-:Y:S01]  /*4780*/  DFMA R4, R166, R4, R6 ;  /* 0x00000004a604722b */ /* 0x000fe20000000006 */
[----:B------:R-:W-:-:S07]  /*4790*/  IMAD.IADD R6, R147, 0x1, R154 ;  /* 0x0000000193067824 */ /* 0x000fce00078e029a */
[----:B---3--:R-:W-:Y:S01]  /*47a0*/  DFMA R4, R166, R4, R8 ;  /* 0x00000004a604722b */ /* 0x008fe20000000008 */
[----:B------:R-:W-:-:S04]  /*47b0*/  IMAD.IADD R9, R147, 0x1, R152 ;  /* 0x0000000193097824 */ /* 0x000fc800078e0298 */
[----:B------:R-:W-:-:S03]  /*47c0*/  VIADD R9, R9, 0x587c5 ;  /* 0x000587c509097836 */ /* 0x000fc60000000000 */
[----:B------:R-:W-:Y:S02]  /*47d0*/  DFMA R4, R166, R4, R10 ;  /* 0x00000004a604722b */ /* 0x000fe4000000000a */
[----:B0-----:R-:W-:-:S06]  /*47e0*/  DMUL R10, R164, R164 ;  /* 0x000000a4a40a7228 */ /* 0x001fcc0000000000 */
[----:B----4-:R-:W-:Y:S01]  /*47f0*/  DFMA R4, R166, R4, R12 ;  /* 0x00000004a604722b */ /* 0x010fe2000000000c */
[----:B------:R-:W-:Y:S02]  /*4800*/  IMAD.MOV.U32 R12, RZ, RZ, 0x0 ;  /* 0x00000000ff0c7424 */ /* 0x000fe400078e00ff */
[----:B------:R-:W-:-:S05]  /*4810*/  IMAD.MOV.U32 R13, RZ, RZ, 0x3ff00000 ;  /* 0x3ff00000ff0d7424 */ /* 0x000fca00078e00ff */
[----:B------:R-:W-:Y:S01]  /*4820*/  DFMA R14, R166, R4, R14 ;  /* 0x00000004a60e722b */ /* 0x000fe2000000000e */
[----:B------:R-:W-:Y:S01]  /*4830*/  VIADD R4, R6, 0xb0f8a ;  /* 0x000b0f8a06047836 */ /* 0x000fe20000000000 */
[----:B------:R-:W-:Y:S01]  /*4840*/  DFMA R10, -R10, R12, 1 ;  /* 0x3ff000000a0a742b */ /* 0x000fe2000000010c */
[----:B------:R-:W-:Y:S02]  /*4850*/  MOV R13, 0x3fd80000 ;  /* 0x3fd80000000d7802 */ /* 0x000fe40000000f00 */
[----:B------:R-:W-:-:S03]  /*4860*/  IMAD.WIDE.U32 R4, R4, 0x200000, RZ ;  /* 0x0020000004047825 */ /* 0x000fc600078e00ff */
[----:B------:R-:W-:Y:S02]  /*4870*/  DFMA R6, R14, R2, R2 ;  /* 0x000000020e06722b */ /* 0x000fe40000000002 */
[----:B------:R-:W-:Y:S01]  /*4880*/  DFMA R14, R166, R14, 1 ;  /* 0x3ff00000a60e742b */ /* 0x000fe2000000000e */
[----:B------:R-:W-:Y:S01]  /*4890*/  LOP3.LUT R8, R4, R9, RZ, 0x3c, !PT ;  /* 0x0000000904087212 */ /* 0x000fe200078e3cff */
[----:B------:R-:W-:Y:S01]  /*48a0*/  IMAD.MOV.U32 R9, RZ, RZ, R5 ;  /* 0x000000ffff097224 */ /* 0x000fe200078e0005 */
[----:B------:R-:W-:-:S03]  /*48b0*/  DFMA R12, R10, R12, 0.5 ;  /* 0x3fe000000a0c742b */ /* 0x000fc6000000000c */
[----:B------:R-:W0:Y:S04]  /*48c0*/  I2F.F64.U64 R2, R8 ;  /* 0x0000000800027312 */ /* 0x000e280000301800 */
[----:B------:R-:W-:Y:S02]  /*48d0*/  FSEL R6, R14, R6, !P0 ;  /* 0x000000060e067208 */ /* 0x000fe40004000000 */
[----:B------:R-:W-:Y:S01]  /*48e0*/  FSEL R7, R15, R7, !P0 ;  /* 0x000000070f077208 */ /* 0x000fe20004000000 */
[----:B------:R-:W-:Y:S01]  /*48f0*/  DMUL R14, R164, R10 ;  /* 0x0000000aa40e7228 */ /* 0x000fe20000000000 */
[----:B------:R-:W-:Y:S01]  /*4900*/  LOP3.LUT P0, RZ, R0, 0x2, RZ, 0xc0, !PT ;  /* 0x0000000200ff7812 */ /* 0x000fe2000780c0ff */
[----:B------:R-:W-:Y:S02]  /*4910*/  IMAD.MOV.U32 R10, RZ, RZ, 0x0 ;  /* 0x00000000ff0a7424 */ /* 0x000fe400078e00ff */
[----:B------:R-:W-:Y:S01]  /*4920*/  IMAD.MOV.U32 R11, RZ, RZ, 0x3ca00000 ;  /* 0x3ca00000ff0b7424 */ /* 0x000fe200078e00ff */
[----:B------:R-:W-:Y:S01]  /*4930*/  DADD R4, RZ, -R6 ;  /* 0x00000000ff047229 */ /* 0x000fe20000000806 */
[----:B------:R-:W-:-:S02]  /*4940*/  IMAD.MOV.U32 R0, RZ, RZ, RZ ;  /* 0x000000ffff007224 */ /* 0x000fc400078e00ff */
[----:B------:R-:W-:Y:S02]  /*4950*/  DFMA R164, R12, R14, R164 ;  /* 0x0000000e0ca4722b */ /* 0x000fe400000000a4 */
[----:B0-----:R-:W-:-:S05]  /*4960*/  DFMA R2, R2, R10, 5.5511151231257827021e-17 ;  /* 0x3c9000000202742b */ /* 0x001fca000000000a */
[----:B------:R-:W-:Y:S01]  /*4970*/  FSEL R168, R6, R4, !P0 ;  /* 0x0000000406a87208 */ /* 0x000fe20004000000 */
[----:B------:R-:W-:Y:S01]  /*4980*/  DMUL R164, RZ, R164 ;  /* 0x000000a4ffa47228 */ /* 0x000fe20000000000 */
[----:B------:R-:W-:Y:S01]  /*4990*/  FSEL R169, R7, R5, !P0 ;  /* 0x0000000507a97208 */ /* 0x000fe20004000000 */
[----:B------:R-:W-:-:S05]  /*49a0*/  DMUL R2, R2, UR12 ;  /* 0x0000000c02027c28 */ /* 0x000fca0008000000 */
[----:B------:R-:W-:-:S03]  /*49b0*/  DMUL R168, R158, R168 ;  /* 0x000000a89ea87228 */ /* 0x000fc60000000000 */
[----:B------:R-:W-:-:S05]  /*49c0*/  DSETP.NEU.AND P0, PT, R2, +INF , PT ;  /* 0x7ff000000200742a */ /* 0x000fca0003f0d000 */
[----:B------:R-:W-:Y:S02]  /*49d0*/  DMUL R164, R168, R164 ;  /* 0x000000a4a8a47228 */ /* 0x000fe40000000000 */
[-C--:B------:R-:W-:Y:S02]  /*49e0*/  DMUL R166, R160, R168.reuse ;  /* 0x000000a8a0a67228 */ /* 0x080fe40000000000 */
[----:B------:R-:W-:-:S05]  /*49f0*/  DMUL R168, R162, R168 ;  /* 0x000000a8a2a87228 */ /* 0x000fca0000000000 */
[----:B------:R-:W-:Y:S06]  /*4a00*/  @!P0 BRA `(.L_x_69) ;  /* 0x0000000000548947 */ /* 0x000fec0003800000 */
[----:B------:R-:W-:Y:S01]  /*4a10*/  UMOV UR12, 0x6dc9c883 ;  /* 0x6dc9c883000c7882 */ /* 0x000fe20000000000 */
[----:B------:R-:W-:Y:S01]  /*4a20*/  UMOV UR13, 0x3fe45f30 ;  /* 0x3fe45f30000d7882 */ /* 0x000fe20000000000 */
[C---:B------:R-:W-:Y:S02]  /*4a30*/  DSETP.GE.AND P0, PT, R2.reuse, 2.14748364800000000000e+09, PT ;  /* 0x41e000000200742a */ /* 0x040fe40003f06000 */
[----:B------:R-:W-:Y:S01]  /*4a40*/  DMUL R4, R2, UR12 ;  /* 0x0000000c02047c28 */ /* 0x000fe20008000000 */
[----:B------:R-:W-:Y:S01]  /*4a50*/  UMOV UR12, 0x54442d18 ;  /* 0x54442d18000c7882 */ /* 0x000fe20000000000 */
[----:B------:R-:W-:-:S04]  /*4a60*/  UMOV UR13, 0x3ff921fb ;  /* 0x3ff921fb000d7882 */ /* 0x000fc80000000000 */
        /* <DEDUP_REMOVED lines=11> */
[----:B------:R-:W-:-:S07]  /*4b20*/  MOV R8, 0x4b40 ;  /* 0x00004b4000087802 */ /* 0x000fce0000000f00 */
[----:B-----5:R-:W-:Y:S05]  /*4b30*/  CALL.REL.NOINC `($_Z15radiance_kernelP3VecP6SphereP3Ray$__internal_trig_reduction_slowpathd) ;  /* 0x0000001400a87944 */ /* 0x020fea0003c00000 */
[----:B------:R-:W-:Y:S02]  /*4b40*/  IMAD.MOV.U32 R170, RZ, RZ, R2 ;  /* 0x000000ffffaa7224 */ /* 0x000fe400078e0002 */
[----:B------:R-:W-:-:S07]  /*4b50*/  IMAD.MOV.U32 R171, RZ, RZ, R3 ;  /* 0x000000ffffab7224 */ /* 0x000fce00078e0003 */
.L_x_69:
[----:B------:R-:W-:Y:S05]  /*4b60*/  BSYNC.RECONVERGENT B0 ;  /* 0x0000000000007941 */ /* 0x000fea0003800200 */
.L_x_68:
[----:B------:R-:W-:-:S05]  /*4b70*/  IMAD.SHL.U32 R2, R0, 0x40, RZ ;  /* 0x0000004000027824 */ /* 0x000fca00078e00ff */
[----:B------:R-:W-:-:S04]  /*4b80*/  LOP3.LUT R2, R2, 0x40, RZ, 0xc0, !PT ;  /* 0x0000004002027812 */ /* 0x000fc800078ec0ff */
[----:B------:R-:W-:-:S05]  /*4b90*/  IADD3 R2, P0, PT, R2, UR14, RZ ;  /* 0x0000000e02027c10 */ /* 0x000fca000ff1e0ff */
[----:B------:R-:W-:-:S05]  /*4ba0*/  IMAD.X R3, RZ, RZ, UR15, P0 ;  /* 0x0000000fff037e24 */ /* 0x000fca00080e06ff */
[----:B------:R-:W2:Y:S04]  /*4bb0*/  LDG.E.128.CONSTANT R4, desc[UR6][R2.64] ;  /* 0x0000000602047981 */ /* 0x000ea8000c1e9d00 */
[----:B------:R-:W3:Y:S04]  /*4bc0*/  LDG.E.128.CONSTANT R8, desc[UR6][R2.64+0x10] ;  /* 0x0000100602087981 */ /* 0x000ee8000c1e9d00 */
[----:B------:R0:W4:Y:S01]  /*4bd0*/  LDG.E.128.CONSTANT R12, desc[UR6][R2.64+0x20] ;  /* 0x00002006020c7981 */ /* 0x000122000c1e9d00 */
[----:B------:R-:W-:Y:S01]  /*4be0*/  IMAD.IADD R172, R150, 0x1, R149 ;  /* 0x0000000196ac7824 */ /* 0x000fe200078e0295 */
[----:B------:R-:W-:Y:S01]  /*4bf0*/  IADD3 R179, PT, PT, R147, 0x10974f, R156 ;  /* 0x0010974f93b37810 */ /* 0x000fe20007ffe09c */
[----:B------:R-:W1:Y:S01]  /*4c00*/  MUFU.RSQ64H R175, 1 ;  /* 0x3ff0000000af7908 */ /* 0x000e620000001c00 */
[----:B------:R-:W-:Y:S01]  /*4c10*/  LOP3.LUT R147, R0, 0x1, RZ, 0xc0, !PT ;  /* 0x0000000100937812 */ /* 0x000fe200078ec0ff */
[----:B------:R-:W-:Y:S01]  /*4c20*/  IMAD.WIDE.U32 R172, R172, 0x200000, RZ ;  /* 0x00200000acac7825 */ /* 0x000fe200078e00ff */
[----:B------:R-:W-:Y:S02]  /*4c30*/  BSSY.RECONVERGENT B3, `(.L_x_70) ;  /* 0x0000047000037945 */ /* 0x000fe40003800200 */
[----:B------:R-:W-:Y:S01]  /*4c40*/  ISETP.NE.U32.AND P0, PT, R147, 0x1, PT ;  /* 0x000000019300780c */ /* 0x000fe20003f05070 */
[----:B------:R-:W-:Y:S01]  /*4c50*/  IMAD.MOV.U32 R151, RZ, RZ, 0x3da8ff83 ;  /* 0x3da8ff83ff977424 */ /* 0x000fe200078e00ff */
[----:B------:R-:W-:Y:S01]  /*4c60*/  LOP3.LUT R178, R172, R179, RZ, 0x3c, !PT ;  /* 0x000000b3acb27212 */ /* 0x000fe200078e3cff */
[----:B------:R-:W-:Y:S01]  /*4c70*/  IMAD.MOV.U32 R179, RZ, RZ, R173 ;  /* 0x000000ffffb37224 */ /* 0x000fe200078e00ad */
[----:B------:R-:W-:Y:S01]  /*4c80*/  MOV R147, 0x20fd8164 ;  /* 0x20fd816400937802 */ /* 0x000fe20000000f00 */
[----:B------:R-:W-:Y:S01]  /*4c90*/  DMUL R172, R170, R170 ;  /* 0x000000aaaaac7228 */ /* 0x000fe20000000000 */
[----:B0-----:R-:W-:Y:S01]  /*4ca0*/  FSEL R3, -R151, 0.11223486810922622681, !P0 ;  /* 0x3de5db6597037808 */ /* 0x001fe20004000100 */
[----:B------:R-:W-:Y:S01]  /*4cb0*/  IMAD.MOV.U32 R174, RZ, RZ, RZ ;  /* 0x000000ffffae7224 */ /* 0x000fe200078e00ff */
[----:B------:R-:W-:Y:S01]  /*4cc0*/  FSEL R2, R147, -8.06006814911005101289e+34, !P0 ;  /* 0xf9785eba93027808 */ /* 0x000fe20004000000 */
[----:B------:R-:W0:Y:S01]  /*4cd0*/  I2F.F64.U64 R178, R178 ;  /* 0x000000b200b27312 */ /* 0x000e220000301800 */
[----:B------:R-:W-:-:S02]  /*4ce0*/  IMAD.MOV.U32 R176, RZ, RZ, 0x0 ;  /* 0x00000000ffb07424 */ /* 0x000fc400078e00ff */
[----:B------:R-:W-:-:S06]  /*4cf0*/  IMAD.MOV.U32 R177, RZ, RZ, 0x3ca00000 ;  /* 0x3ca00000ffb17424 */ /* 0x000fcc00078e00ff */
[----:B0-----:R-:W-:Y:S01]  /*4d00*/  DFMA R180, R178, R176, 5.5511151231257827021e-17 ;  /* 0x3c900000b2b4742b */ /* 0x001fe200000000b0 */
[----:B------:R-:W-:Y:S02]  /*4d10*/  IMAD.MOV.U32 R177, RZ, RZ, 0x3ff00000 ;  /* 0x3ff00000ffb17424 */ /* 0x000fe400078e00ff */
[----:B------:R-:W-:Y:S02]  /*4d20*/  IMAD.MOV.U32 R178, RZ, RZ, 0x0 ;  /* 0x00000000ffb27424 */ /* 0x000fe400078e00ff */
[----:B------:R-:W-:Y:S01]  /*4d30*/  IMAD.MOV.U32 R179, RZ, RZ, 0x3fd80000 ;  /* 0x3fd80000ffb37424 */ /* 0x000fe200078e00ff */
[----:B--2---:R-:W-:Y:S02]  /*4d40*/  DFMA R4, R172, R2, R4 ;  /* 0x00000002ac04722b */ /* 0x004fe40000000004 */
[----:B-1----:R-:W-:-:S06]  /*4d50*/  DMUL R2, R174, R174 ;  /* 0x000000aeae027228 */ /* 0x002fcc0000000000 */
[----:B------:R-:W-:Y:S02]  /*4d60*/  DFMA R4, R172, R4, R6 ;  /* 0x00000004ac04722b */ /* 0x000fe40000000006 */
[----:B------:R-:W-:Y:S02]  /*4d70*/  DFMA R2, -R2, R176, 1 ;  /* 0x3ff000000202742b */ /* 0x000fe400000001b0 */
[----:B------:R-:W-:-:S04]  /*4d80*/  DADD R176, -R180, 1 ;  /* 0x3ff00000b4b07429 */ /* 0x000fc80000000100 */
[----:B---3--:R-:W-:Y:S02]  /*4d90*/  DFMA R4, R172, R4, R8 ;  /* 0x00000004ac04722b */ /* 0x008fe40000000008 */
[----:B------:R-:W0:Y:S01]  /*4da0*/  MUFU.RSQ64H R9, R177 ;  /* 0x000000b100097308 */ /* 0x000e220000001c00 */
[----:B------:R-:W-:Y:S02]  /*4db0*/  DMUL R6, R174, R2 ;  /* 0x00000002ae067228 */ /* 0x000fe40000000000 */
[----:B------:R-:W-:Y:S01]  /*4dc0*/  DFMA R2, R2, R178, 0.5 ;  /* 0x3fe000000202742b */ /* 0x000fe200000000b2 */
[----:B------:R-:W-:Y:S02]  /*4dd0*/  VIADD R8, R177, 0xfcb00000 ;  /* 0xfcb00000b1087836 */ /* 0x000fe40000000000 */
[----:B------:R-:W-:-:S05]  /*4de0*/  DFMA R4, R172, R4, R10 ;  /* 0x00000004ac04722b */ /* 0x000fca000000000a */
[----:B------:R-:W-:Y:S02]  /*4df0*/  DFMA R174, R2, R6, R174 ;  /* 0x0000000602ae722b */ /* 0x000fe400000000ae */
[----:B------:R-:W-:Y:S02]  /*4e00*/  DMUL R2, R138, R162 ;  /* 0x000000a28a027228 */ /* 0x000fe40000000000 */
[----:B----4-:R-:W-:Y:S02]  /*4e10*/  DFMA R4, R172, R4, R12 ;  /* 0x00000004ac04722b */ /* 0x010fe4000000000c */
[----:B0-----:R-:W-:Y:S02]  /*4e20*/  DMUL R6, R8, R8 ;  /* 0x0000000808067228 */ /* 0x001fe40000000000 */
[----:B------:R-:W-:-:S04]  /*4e30*/  DMUL R174, RZ, R174 ;  /* 0x000000aeffae7228 */ /* 0x000fc80000000000 */
[----:B------:R-:W-:Y:S02]  /*4e40*/  DFMA R4, R172, R4, R14 ;  /* 0x00000004ac04722b */ /* 0x000fe4000000000e */
[----:B------:R-:W-:Y:S02]  /*4e50*/  DFMA R6, R176, -R6, 1 ;  /* 0x3ff00000b006742b */ /* 0x000fe40000000806 */
[----:B------:R-:W-:-:S04]  /*4e60*/  DFMA R2, R142, R174, -R2 ;  /* 0x000000ae8e02722b */ /* 0x000fc80000000802 */
[----:B------:R-:W-:Y:S02]  /*4e70*/  DFMA R170, R4, R170, R170 ;  /* 0x000000aa04aa722b */ /* 0x000fe400000000aa */
[----:B------:R-:W-:Y:S02]  /*4e80*/  DFMA R172, R172, R4, 1 ;  /* 0x3ff00000acac742b */ /* 0x000fe40000000004 */
[----:B------:R-:W-:Y:S02]  /*4e90*/  DFMA R10, R6, R178, 0.5 ;  /* 0x3fe00000060a742b */ /* 0x000fe400000000b2 */
[----:B------:R-:W-:Y:S02]  /*4ea0*/  DMUL R6, R8, R6 ;  /* 0x0000000608067228 */ /* 0x000fe40000000000 */
[----:B------:R-:W-:-:S04]  /*4eb0*/  DMUL R4, R174, R2 ;  /* 0x00000002ae047228 */ /* 0x000fc80000000000 */
[----:B------:R-:W-:Y:S02]  /*4ec0*/  FSEL R12, R172, R170, !P0 ;  /* 0x000000aaac0c7208 */ /* 0x000fe40004000000 */
[----:B------:R-:W-:Y:S01]  /*4ed0*/  FSEL R13, R173, R171, !P0 ;  /* 0x000000abad0d7208 */ /* 0x000fe20004000000 */
[----:B------:R-:W-:Y:S01]  /*4ee0*/  DFMA R14, R10, R6, R8 ;  /* 0x000000060a0e722b */ /* 0x000fe20000000008 */
[----:B------:R-:W-:Y:S01]  /*4ef0*/  LOP3.LUT P0, RZ, R0, 0x2, RZ, 0xc0, !PT ;  /* 0x0000000200ff7812 */ /* 0x000fe2000780c0ff */
[----:B------:R-:W-:-:S03]  /*4f00*/  DFMA R4, R138, R160, -R4 ;  /* 0x000000a08a04722b */ /* 0x000fc60000000804 */
[----:B------:R-:W-:-:S03]  /*4f10*/  DADD R6, RZ, -R12 ;  /* 0x00000000ff067229 */ /* 0x000fc6000000080c */
[----:B------:R-:W-:Y:S02]  /*4f20*/  DMUL R170, R176, R14 ;  /* 0x0000000eb0aa7228 */ /* 0x000fe40000000000 */
[----:B------:R-:W-:Y:S01]  /*4f30*/  DMUL R160, R160, R4 ;  /* 0x00000004a0a07228 */ /* 0x000fe20000000000 */
[----:B------:R-:W-:Y:S02]  /*4f40*/  VIADD R11, R15, 0xfff00000 ;  /* 0xfff000000f0b7836 */ /* 0x000fe40000000000 */
[----:B------:R-:W-:Y:S02]  /*4f50*/  IMAD.MOV.U32 R10, RZ, RZ, R14 ;  /* 0x000000ffff0a7224 */ /* 0x000fe400078e000e */
[----:B------:R-:W-:Y:S01]  /*4f60*/  FSEL R6, R12, R6, !P0 ;  /* 0x000000060c067208 */ /* 0x000fe20004000000 */
[----:B------:R-:W-:Y:S01]  /*4f70*/  DFMA R172, R170, -R170, R176 ;  /* 0x800000aaaaac722b */ /* 0x000fe200000000b0 */
[----:B------:R-:W-:Y:S01]  /*4f80*/  FSEL R7, R13, R7, !P0 ;  /* 0x000000070d077208 */ /* 0x000fe20004000000 */
[----:B------:R-:W-:Y:S01]  /*4f90*/  DFMA R174, R162, R2, -R160 ;  /* 0x00000002a2ae722b */ /* 0x000fe200000008a0 */
[----:B------:R-:W-:-:S04]  /*4fa0*/  ISETP.GE.U32.AND P0, PT, R8, 0x7ca00000, PT ;  /* 0x7ca000000800780c */ /* 0x000fc80003f06070 */
[----:B------:R-:W-:Y:S02]  /*4fb0*/  DMUL R12, R158, R6 ;  /* 0x000000069e0c7228 */ /* 0x000fe40000000000 */
[----:B------:R-:W-:-:S07]  /*4fc0*/  DFMA R6, R172, R10, R170 ;  /* 0x0000000aac06722b */ /* 0x000fce00000000aa */
[----:B------:R-:W-:Y:S05]  /*4fd0*/  @!P0 BRA `(.L_x_71) ;  /* 0x0000000000308947 */ /* 0x000fea0003800000 */
[----:B------:R-:W-:Y:S01]  /*4fe0*/  MOV R163, R177 ;  /* 0x000000b100a37202 */ /* 0x000fe20000000f00 */
[----:B------:R-:W-:Y:S02]  /*4ff0*/  IMAD.MOV.U32 R160, RZ, RZ, R172 ;  /* 0x000000ffffa07224 */ /* 0x000fe400078e00ac */
[----:B------:R-:W-:Y:S01]  /*5000*/  IMAD.MOV.U32 R158, RZ, RZ, R170 ;  /* 0x000000ffff9e7224 */ /* 0x000fe200078e00aa */
[----:B------:R-:W-:Y:S01]  /*5010*/  MOV R170, 0x5080 ;  /* 0x0000508000aa7802 */ /* 0x000fe20000000f00 */
[----:B------:R-:W-:Y:S02]  /*5020*/  IMAD.MOV.U32 R162, RZ, RZ, R176 ;  /* 0x000000ffffa27224 */ /* 0x000fe400078e00b0 */
[----:B------:R-:W-:Y:S02]  /*5030*/  IMAD.MOV.U32 R151, RZ, RZ, R173 ;  /* 0x000000ffff977224 */ /* 0x000fe400078e00ad */
[----:B------:R-:W-:Y:S02]  /*5040*/  IMAD.MOV.U32 R15, RZ, RZ, R171 ;  /* 0x000000ffff0f7224 */ /* 0x000fe400078e00ab */
[----:B------:R-:W-:-:S02]  /*5050*/  IMAD.MOV.U32 R172, RZ, RZ, R8 ;  /* 0x000000ffffac7224 */ /* 0x000fc400078e0008 */
[----:B------:R-:W-:-:S07]  /*5060*/  IMAD.MOV.U32 R177, RZ, RZ, R11 ;  /* 0x000000ffffb17224 */ /* 0x000fce00078e000b */
[----:B-----5:R-:W-:Y:S05]  /*5070*/  CALL.REL.NOINC `($__internal_2_$__cuda_sm20_dsqrt_rn_f64_mediumpath_v1) ;  /* 0x0000000c00b07944 */ /* 0x020fea0003c00000 */
[----:B------:R-:W-:Y:S02]  /*5080*/  IMAD.MOV.U32 R6, RZ, RZ, R14 ;  /* 0x000000ffff067224 */ /* 0x000fe400078e000e */
[----:B------:R-:W-:-:S07]  /*5090*/  IMAD.MOV.U32 R7, RZ, RZ, R15 ;  /* 0x000000ffff077224 */ /* 0x000fce00078e000f */
.L_x_71:
[----:B------:R-:W-:Y:S05]  /*50a0*/  BSYNC.RECONVERGENT B3 ;  /* 0x0000000000037941 */ /* 0x000fea0003800200 */
.L_x_70:
[-C--:B------:R-:W-:Y:S01]  /*50b0*/  DFMA R168, R4, R12.reuse, R168 ;  /* 0x0000000c04a8722b */ /* 0x080fe200000000a8 */
[----:B------:R-:W-:Y:S01]  /*50c0*/  BSSY.RECONVERGENT B0, `(.L_x_72) ;  /* 0x000001b000007945 */ /* 0x000fe20003800200 */
[----:B------:R-:W-:Y:S02]  /*50d0*/  DFMA R166, R2, R12, R166 ;  /* 0x0000000c02a6722b */ /* 0x000fe400000000a6 */
[----:B------:R-:W-:-:S04]  /*50e0*/  DFMA R164, R12, R174, R164 ;  /* 0x000000ae0ca4722b */ /* 0x000fc800000000a4 */
[-C--:B------:R-:W-:Y:S02]  /*50f0*/  DFMA R168, R142, R6.reuse, R168 ;  /* 0x000000068ea8722b */ /* 0x080fe400000000a8 */
[-C--:B------:R-:W-:Y:S02]  /*5100*/  DFMA R166, R140, R6.reuse, R166 ;  /* 0x000000068ca6722b */ /* 0x080fe400000000a6 */
[----:B------:R-:W-:Y:S01]  /*5110*/  DFMA R164, R138, R6, R164 ;  /* 0x000000068aa4722b */ /* 0x000fe200000000a4 */
[----:B------:R-:W-:Y:S01]  /*5120*/  IMAD.MOV.U32 R6, RZ, RZ, 0x0 ;  /* 0x00000000ff067424 */ /* 0x000fe200078e00ff */
[----:B------:R-:W-:Y:S02]  /*5130*/  MOV R7, 0x3fd80000 ;  /* 0x3fd8000000077802 */ /* 0x000fe40000000f00 */
[----:B------:R-:W-:-:S08]  /*5140*/  DMUL R2, R168, R168 ;  /* 0x000000a8a8027228 */ /* 0x000fd00000000000 */
        /* <DEDUP_REMOVED lines=15> */
[----:B-----5:R-:W-:Y:S05]  /*5240*/  CALL.REL.NOINC `($__internal_1_$__cuda_sm20_drsqrt_f64_slowpath_v2) ;  /* 0x0000000800b07944 */ /* 0x020fea0003c00000 */
[----:B------:R-:W-:Y:S02]  /*5250*/  IMAD.MOV.U32 R2, RZ, RZ, R138 ;  /* 0x000000ffff027224 */ /* 0x000fe400078e008a */
[----:B------:R-:W-:-:S07]  /*5260*/  IMAD.MOV.U32 R3, RZ, RZ, R139 ;  /* 0x000000ffff037224 */ /* 0x000fce00078e008b */
.L_x_73:
[----:B------:R-:W-:Y:S05]  /*5270*/  BSYNC.RECONVERGENT B0 ;  /* 0x0000000000007941 */ /* 0x000fea0003800200 */
.L_x_72:
[-C--:B------:R-:W-:Y:S01]  /*5280*/  DMUL R8, R166, R2.reuse ;  /* 0x00000002a6087228 */ /* 0x080fe20000000000 */
[----:B------:R-:W-:Y:S01]  /*5290*/  IMAD.MOV.U32 R4, RZ, RZ, R146 ;  /* 0x000000ffff047224 */ /* 0x000fe200078e0092 */
[-C--:B------:R-:W-:Y:S01]  /*52a0*/  DMUL R6, R168, R2.reuse ;  /* 0x00000002a8067228 */ /* 0x080fe20000000000 */
[----:B------:R-:W-:Y:S01]  /*52b0*/  IMAD.MOV.U32 R0, RZ, RZ, R152 ;  /* 0x000000ffff007224 */ /* 0x000fe200078e0098 */
[----:B------:R-:W-:Y:S01]  /*52c0*/  DMUL R10, R164, R2 ;  /* 0x00000002a40a7228 */ /* 0x000fe20000000000 */
[----:B------:R-:W-:Y:S01]  /*52d0*/  IMAD.MOV.U32 R147, RZ, RZ, R149 ;  /* 0x000000ffff937224 */ /* 0x000fe200078e0095 */
[----:B------:R-:W-:Y:S01]  /*52e0*/  MOV R146, R150 ;  /* 0x0000009600927202 */ /* 0x000fe20000000f00 */
[----:B------:R-:W-:Y:S02]  /*52f0*/  IMAD.MOV.U32 R2, RZ, RZ, R156 ;  /* 0x000000ffff027224 */ /* 0x000fe400078e009c */
[----:B------:R-:W-:Y:S01]  /*5300*/  IMAD.MOV.U32 R3, RZ, RZ, R154 ;  /* 0x000000ffff037224 */ /* 0x000fe200078e009a */
[----:B------:R-:W-:Y:S06]  /*5310*/  BRA `(.L_x_74) ;  /* 0x00000000001c7947 */ /* 0x000fec0003800000 */
.L_x_61:
[----:B------:R-:W-:-:S08]  /*5320*/  DMUL R12, R142, R6 ;  /* 0x000000068e0c7228 */ /* 0x000fd00000000000 */
[----:B------:R-:W-:-:S08]  /*5330*/  DFMA R12, R140, R8, R12 ;  /* 0x000000088c0c722b */ /* 0x000fd0000000000c */
[----:B------:R-:W-:-:S08]  /*5340*/  DFMA R12, R138, R10, R12 ;  /* 0x0000000a8a0c722b */ /* 0x000fd0000000000c */
[----:B------:R-:W-:-:S08]  /*5350*/  DMUL R12, R12, -2 ;  /* 0xc00000000c0c7828 */ /* 0x000fd00000000000 */
[-C--:B------:R-:W-:Y:S02]  /*5360*/  DFMA R8, R140, R12.reuse, R8 ;  /* 0x0000000c8c08722b */ /* 0x080fe40000000008 */
[-C--:B------:R-:W-:Y:S02]  /*5370*/  DFMA R6, R142, R12.reuse, R6 ;  /* 0x0000000c8e06722b */ /* 0x080fe40000000006 */
[----:B------:R-:W-:-:S11]  /*5380*/  DFMA R10, R138, R12, R10 ;  /* 0x0000000c8a0a722b */ /* 0x000fd6000000000a */
.L_x_74:
[----:B------:R-:W-:Y:S05]  /*5390*/  BSYNC.RELIABLE B2 ;  /* 0x0000000000027941 */ /* 0x000fea0003800100 */
.L_x_60:
[----:B------:R-:W2:Y:S04]  /*53a0*/  LDG.E.64 R12, desc[UR6][R144.64+0x20] ;  /* 0x00002006900c7981 */ /* 0x000ea8000c1e1b00 */
[----:B------:R-:W3:Y:S04]  /*53b0*/  LDG.E.64 R14, desc[UR6][R144.64+0x28] ;  /* 0x00002806900e7981 */ /* 0x000ee8000c1e1b00 */
[----:B------:R-:W4:Y:S01]  /*53c0*/  LDG.E.64 R138, desc[UR6][R144.64+0x30] ;  /* 0x00003006908a7981 */ /* 0x000f22000c1e1b00 */
[----:B------:R-:W-:Y:S01]  /*53d0*/  VIADD R148, R148, 0x1 ;  /* 0x0000000194947836 */ /* 0x000fe20000000000 */
[----:B--2---:R-:W-:Y:S01]  /*53e0*/  DFMA R114, R12, R130, R114 ;  /* 0x000000820c72722b */ /* 0x004fe20000000072 */
[----:B-----5:R-:W-:Y:S01]  /*53f0*/  IMAD.MOV.U32 R130, RZ, RZ, R136 ;  /* 0x000000ffff827224 */ /* 0x020fe200078e0088 */
[----:B---3--:R-:W-:Y:S01]  /*5400*/  DFMA R116, R14, R128, R116 ;  /* 0x000000800e74722b */ /* 0x008fe20000000074 */
[----:B------:R-:W-:-:S02]  /*5410*/  IMAD.MOV.U32 R131, RZ, RZ, R137 ;  /* 0x000000ffff837224 */ /* 0x000fc400078e0089 */
[----:B------:R-:W-:Y:S01]  /*5420*/  IMAD.MOV.U32 R128, RZ, RZ, R134 ;  /* 0x000000ffff807224 */ /* 0x000fe200078e0086 */
[----:B----4-:R-:W-:Y:S01]  /*5430*/  DFMA R118, R138, R126, R118 ;  /* 0x0000007e8a76722b */ /* 0x010fe20000000076 */
[----:B------:R-:W-:Y:S02]  /*5440*/  IMAD.MOV.U32 R129, RZ, RZ, R135 ;  /* 0x000000ffff817224 */ /* 0x000fe400078e0087 */
[----:B------:R-:W-:Y:S02]  /*5450*/  IMAD.MOV.U32 R126, RZ, RZ, R132 ;  /* 0x000000ffff7e7224 */ /* 0x000fe400078e0084 */
[----:B------:R-:W-:Y:S01]  /*5460*/  IMAD.MOV.U32 R127, RZ, RZ, R133 ;  /* 0x000000ffff7f7224 */ /* 0x000fe200078e0085 */
[----:B------:R-:W-:Y:S06]  /*5470*/  BRA `(.L_x_75) ;  /* 0xffffffc000d07947 */ /* 0x000fec000383ffff */
.L_x_59:
[----:B------:R-:W2:Y:S04]  /*5480*/  LDG.E.64 R6, desc[UR6][R144.64+0x20] ;  /* 0x0000200690067981 */ /* 0x000ea8000c1e1b00 */
[----:B------:R-:W3:Y:S04]  /*5490*/  LDG.E.64 R8, desc[UR6][R144.64+0x28] ;  /* 0x0000280690087981 */ /* 0x000ee8000c1e1b00 */
[----:B------:R-:W4:Y:S01]  /*54a0*/  LDG.E.64 R10, desc[UR6][R144.64+0x30] ;  /* 0x00003006900a7981 */ /* 0x000f22000c1e1b00 */
[----:B--2---:R-:W-:Y:S02]  /*54b0*/  DFMA R114, R6, R130, R114 ;  /* 0x000000820672722b */ /* 0x004fe40000000072 */
[----:B---3--:R-:W-:-:S02]  /*54c0*/  DFMA R116, R8, R128, R116 ;  /* 0x000000800874722b */ /* 0x008fc40000000074 */
[----:B----4-:R-:W-:-:S11]  /*54d0*/  DFMA R118, R10, R126, R118 ;  /* 0x0000007e0a76722b */ /* 0x010fd60000000076 */
.L_x_56:
[----:B------:R-:W-:Y:S05]  /*54e0*/  BSYNC.RECONVERGENT B1 ;  /* 0x0000000000017941 */ /* 0x000fea0003800200 */
.L_x_19:
[----:B------:R-:W-:Y:S05]  /*54f0*/  WARPSYNC.ALL ;  /* 0x0000000000007948 */ /* 0x000fea0003800000 */
[----:B------:R-:W-:Y:S01]  /*5500*/  UIADD3 UR4, UPT, UPT, UR4, 0x1, URZ ;  /* 0x0000000104047890 */ /* 0x000fe2000fffe0ff */
[----:B------:R-:W-:Y:S01]  /*5510*/  UMOV UR12, 0xd2f1a9fc ;  /* 0xd2f1a9fc000c7882 */ /* 0x000fe20000000000 */
[----:B------:R-:W-:Y:S02]  /*5520*/  UMOV UR13, 0x3f50624d ;  /* 0x3f50624d000d7882 */ /* 0x000fe40000000000 */
[----:B------:R-:W-:Y:S01]  /*5530*/  UISETP.NE.AND UP0, UPT, UR4, 0x3e8, UPT ;  /* 0x000003e80400788c */ /* 0x000fe2000bf05270 */
[----:B------:R-:W-:-:S02]  /*5540*/  DMUL R114, R114, UR12 ;  /* 0x0000000c72727c28 */ /* 0x000fc40008000000 */
[----:B------:R-:W-:Y:S02]  /*5550*/  DMUL R116, R116, UR12 ;  /* 0x0000000c74747c28 */ /* 0x000fe40008000000 */
[----:B------:R-:W-:-:S04]  /*5560*/  DMUL R118, R118, UR12 ;  /* 0x0000000c76767c28 */ /* 0x000fc80008000000 */
[----:B------:R-:W-:Y:S02]  /*5570*/  DADD R20, R114, R20 ;  /* 0x0000000072147229 */ /* 0x000fe40000000014 */
[----:B------:R-:W-:Y:S02]  /*5580*/  DADD R18, R116, R18 ;  /* 0x0000000074127229 */ /* 0x000fe40000000012 */
[----:B------:R-:W-:Y:S01]  /*5590*/  DADD R16, R118, R16 ;  /* 0x0000000076107229 */ /* 0x000fe20000000010 */
[----:B------:R-:W-:Y:S10]  /*55a0*/  BRA.U UP0, `(.L_x_76) ;  /* 0xffffffb100907547 */ /* 0x000ff4000b83ffff */
[----:B------:R-:W2:Y:S04]  /*55b0*/  LDG.E.64 R12, desc[UR6][R106.64] ;  /* 0x000000066a0c7981 */ /* 0x000ea8000c1e1b00 */
[----:B------:R-:W3:Y:S04]  /*55c0*/  LDG.E.64 R14, desc[UR6][R106.64+0x8] ;  /* 0x000008066a0e7981 */ /* 0x000ee8000c1e1b00 */
[----:B------:R-:W4:Y:S01]  /*55d0*/  LDG.E.64 R22, desc[UR6][R106.64+0x10] ;  /* 0x000010066a167981 */ /* 0x000f22000c1e1b00 */
[----:B------:R-:W-:Y:S01]  /*55e0*/  DSETP.GT.AND P0, PT, R20, 1, PT ;  /* 0x3ff000001400742a */ /* 0x000fe20003f04000 */
[----:B------:R-:W-:Y:S01]  /*55f0*/  UPLOP3.LUT UP0, UPT, UPT, UPT, UPT, 0x40, 0x4 ;  /* 0x000000000004789c */ /* 0x000fe20003f0e870 */
[----:B------:R-:W-:Y:S01]  /*5600*/  DSETP.GT.AND P1, PT, R18, 1, PT ;  /* 0x3ff000001200742a */ /* 0x000fe20003f24000 */
[----:B------:R-:W-:Y:S01]  /*5610*/  UMOV UR10, 0x0 ;  /* 0x00000000000a7882 */ /* 0x000fe20000000000 */
[----:B------:R-:W-:Y:S01]  /*5620*/  DSETP.GT.AND P2, PT, R16, 1, PT ;  /* 0x3ff000001000742a */ /* 0x000fe20003f44000 */
[----:B------:R-:W-:Y:S01]  /*5630*/  UMOV UR11, 0x3ff80000 ;  /* 0x3ff80000000b7882 */ /* 0x000fe20000000000 */
[----:B------:R-:W-:Y:S01]  /*5640*/  FSEL R6, R20, RZ, !P0 ;  /* 0x000000ff14067208 */ /* 0x000fe20004000000 */
[----:B------:R-:W-:Y:S01]  /*5650*/  DSETP.GEU.AND P3, PT, R20, RZ, PT ;  /* 0x000000ff1400722a */ /* 0x000fe20003f6e000 */
[----:B------:R-:W-:Y:S01]  /*5660*/  FSEL R7, R21, 1.875, !P0 ;  /* 0x3ff0000015077808 */ /* 0x000fe20004000000 */
[----:B------:R-:W-:Y:S01]  /*5670*/  DSETP.GEU.AND P0, PT, R18, RZ, PT ;  /* 0x000000ff1200722a */ /* 0x000fe20003f0e000 */
[----:B------:R-:W-:-:S02]  /*5680*/  FSEL R8, R18, RZ, !P1 ;  /* 0x000000ff12087208 */ /* 0x000fc40004800000 */
[----:B------:R-:W-:Y:S01]  /*5690*/  FSEL R9, R19, 1.875, !P1 ;  /* 0x3ff0000013097808 */ /* 0x000fe20004800000 */
[----:B------:R-:W-:Y:S01]  /*56a0*/  DSETP.GEU.AND P1, PT, R16, RZ, PT ;  /* 0x000000ff1000722a */ /* 0x000fe20003f2e000 */
[----:B------:R-:W-:Y:S01]  /*56b0*/  FSEL R10, R16, RZ, !P2 ;  /* 0x000000ff100a7208 */ /* 0x000fe20005000000 */
[----:B------:R-:W-:Y:S01]  /*56c0*/  DMUL R6, R6, 0.25 ;  /* 0x3fd0000006067828 */ /* 0x000fe20000000000 */
[----:B------:R-:W-:Y:S02]  /*56d0*/  FSEL R11, R17, 1.875, !P2 ;  /* 0x3ff00000110b7808 */ /* 0x000fe40005000000 */
[----:B------:R-:W-:-:S04]  /*56e0*/  DMUL R8, R8, 0.25 ;  /* 0x3fd0000008087828 */ /* 0x000fc80000000000 */
[----:B------:R-:W-:-:S03]  /*56f0*/  DMUL R10, R10, 0.25 ;  /* 0x3fd000000a0a7828 */ /* 0x000fc60000000000 */
[----:B------:R-:W-:Y:S02]  /*5700*/  FSEL R6, R6, RZ, P3 ;  /* 0x000000ff06067208 */ /* 0x000fe40001800000 */
[----:B------:R-:W-:Y:S02]  /*5710*/  FSEL R7, R7, RZ, P3 ;  /* 0x000000ff07077208 */ /* 0x000fe40001800000 */
[----:B------:R-:W-:Y:S02]  /*5720*/  FSEL R8, R8, RZ, P0 ;  /* 0x000000ff08087208 */ /* 0x000fe40000000000 */
[----:B------:R-:W-:Y:S02]  /*5730*/  FSEL R9, R9, RZ, P0 ;  /* 0x000000ff09097208 */ /* 0x000fe40000000000 */
[----:B------:R-:W-:Y:S02]  /*5740*/  FSEL R10, R10, RZ, P1 ;  /* 0x000000ff0a0a7208 */ /* 0x000fe40000800000 */
[----:B------:R-:W-:Y:S01]  /*5750*/  FSEL R11, R11, RZ, P1 ;  /* 0x000000ff0b0b7208 */ /* 0x000fe20000800000 */
[----:B--2---:R-:W-:-:S02]  /*5760*/  DADD R12, R12, R6 ;  /* 0x000000000c0c7229 */ /* 0x004fc40000000006 */
[----:B---3--:R-:W-:-:S05]  /*5770*/  DADD R14, R14, R8 ;  /* 0x000000000e0e7229 */ /* 0x008fca0000000008 */
[----:B------:R0:W-:Y:S01]  /*5780*/  STG.E.64 desc[UR6][R106.64], R12 ;  /* 0x0000000c6a007986 */ /* 0x0001e2000c101b06 */
[----:B----4-:R-:W-:-:S03]  /*5790*/  DADD R22, R22, R10 ;  /* 0x0000000016167229 */ /* 0x010fc6000000000a */
[----:B------:R0:W-:Y:S04]  /*57a0*/  STG.E.64 desc[UR6][R106.64+0x8], R14 ;  /* 0x0000080e6a007986 */ /* 0x0001e8000c101b06 */
[----:B------:R0:W-:Y:S01]  /*57b0*/  STG.E.64 desc[UR6][R106.64+0x10], R22 ;  /* 0x000010166a007986 */ /* 0x0001e2000c101b06 */
[----:B------:R-:W-:Y:S05]  /*57c0*/  BRA.U UP2, `(.L_x_77) ;  /* 0xffffffad02207547 */ /* 0x000fea000b83ffff */
[----:B------:R-:W-:Y:S01]  /*57d0*/  UPLOP3.LUT UP0, UPT, UPT, UPT, UPT, 0x40, 0x4 ;  /* 0x000000000004789c */ /* 0x000fe20003f0e870 */
[----:B------:R-:W-:Y:S01]  /*57e0*/  UMOV UR8, 0x0 ;  /* 0x0000000000087882 */ /* 0x000fe20000000000 */
[----:B------:R-:W-:Y:S01]  /*57f0*/  UMOV UR9, 0x3ff80000 ;  /* 0x3ff8000000097882 */ /* 0x000fe20000000000 */
[----:B------:R-:W-:Y:S08]  /*5800*/  BRA.U UP1, `(.L_x_78) ;  /* 0xffffffad01007547 */ /* 0x000ff0000b83ffff */
[----:B------:R-:W-:Y:S05]  /*5810*/  EXIT ;  /* 0x000000000000794d */ /* 0x000fea0003800000 */
        .weak           $__internal_0_$__cuda_sm20_div_rn_f64_full
        .type           $__internal_0_$__cuda_sm20_div_rn_f64_full,@function
        .size           $__internal_0_$__cuda_sm20_div_rn_f64_full,($__internal_1_$__cuda_sm20_drsqrt_f64_slowpath_v2 - $__internal_0_$__cuda_sm20_div_rn_f64_full)
$__internal_0_$__cuda_sm20_div_rn_f64_full:
[----:B------:R-:W-:Y:S01]  /*5820*/  IMAD.MOV.U32 R15, RZ, RZ, 0x3ff80000 ;  /* 0x3ff80000ff0f7424 */ /* 0x000fe200078e00ff */
[C---:B------:R-:W-:Y:S01]  /*5830*/  FSETP.GEU.AND P1, PT, |R123|.reuse, 1.469367938527859385e-39, PT ;  /* 0x001000007b00780b */ /* 0x040fe20003f2e200 */
[----:B------:R-:W-:Y:S01]  /*5840*/  IMAD.MOV.U32 R14, RZ, RZ, 0x0 ;  /* 0x00000000ff0e7424 */ /* 0x000fe200078e00ff */
[----:B------:R-:W-:Y:S01]  /*5850*/  LOP3.LUT R127, R123, 0x7ff00000, RZ, 0xc0, !PT ;  /* 0x7ff000007b7f7812 */ /* 0x000fe200078ec0ff */
[----:B------:R-:W0:Y:S01]  /*5860*/  MUFU.RCP64H R3, R15 ;  /* 0x0000000f00037308 */ /* 0x000e220000001800 */
[----:B------:R-:W-:Y:S01]  /*5870*/  IMAD.MOV.U32 R2, RZ, RZ, 0x1 ;  /* 0x00000001ff027424 */ /* 0x000fe200078e00ff */
[----:B------:R-:W-:Y:S01]  /*5880*/  MOV R13, 0x1ca00000 ;  /* 0x1ca00000000d7802 */ /* 0x000fe20000000f00 */
[----:B------:R-:W-:Y:S01]  /*5890*/  IMAD.MOV.U32 R125, RZ, RZ, 0x40800000 ;  /* 0x40800000ff7d7424 */ /* 0x000fe200078e00ff */
[----:B------:R-:W-:Y:S01]  /*58a0*/  ISETP.GE.U32.AND P0, PT, R127, 0x40800000, PT ;  /* 0x408000007f00780c */ /* 0x000fe20003f06070 */
[----:B------:R-:W-:Y:S01]  /*58b0*/  IMAD.MOV.U32 R124, RZ, RZ, R127 ;  /* 0x000000ffff7c7224 */ /* 0x000fe200078e007f */
[----:B------:R-:W-:Y:S01]  /*58c0*/  BSSY.RECONVERGENT B1, `(.L_x_79) ;  /* 0x0000041000017945 */ /* 0x000fe20003800200 */
[----:B------:R-:W-:Y:S01]  /*58d0*/  VIADD R129, R125, 0xffffffff ;  /* 0xffffffff7d817836 */ /* 0x000fe20000000000 */
[----:B------:R-:W-:Y:S01]  /*58e0*/  SEL R13, R13, 0x63400000, !P0 ;  /* 0x634000000d0d7807 */ /* 0x000fe20004000000 */
[----:B0-----:R-:W-:-:S08]  /*58f0*/  DFMA R6, R2, -R14, 1 ;  /* 0x3ff000000206742b */ /* 0x001fd0000000080e */
[----:B------:R-:W-:-:S08]  /*5900*/  DFMA R6, R6, R6, R6 ;  /* 0x000000060606722b */ /* 0x000fd00000000006 */
[----:B------:R-:W-:Y:S01]  /*5910*/  DFMA R8, R2, R6, R2 ;  /* 0x000000060208722b */ /* 0x000fe20000000002 */
[C-C-:B------:R-:W-:Y:S01]  /*5920*/  @!P1 LOP3.LUT R6, R13.reuse, 0x80000000, R123.reuse, 0xf8, !PT ;  /* 0x800000000d069812 */ /* 0x140fe200078ef87b */
[----:B------:R-:W-:Y:S01]  /*5930*/  IMAD.MOV.U32 R2, RZ, RZ, R122 ;  /* 0x000000ffff027224 */ /* 0x000fe200078e007a */
[----:B------:R-:W-:Y:S02]  /*5940*/  LOP3.LUT R3, R13, 0x800fffff, R123, 0xf8, !PT ;  /* 0x800fffff0d037812 */ /* 0x000fe400078ef87b */
[----:B------:R-:W-:Y:S01]  /*5950*/  @!P1 LOP3.LUT R7, R6, 0x100000, RZ, 0xfc, !PT ;  /* 0x0010000006079812 */ /* 0x000fe200078efcff */
[----:B------:R-:W-:Y:S02]  /*5960*/  @!P1 IMAD.MOV.U32 R6, RZ, RZ, RZ ;  /* 0x000000ffff069224 */ /* 0x000fe400078e00ff */
[----:B------:R-:W-:-:S04]  /*5970*/  DFMA R10, R8, -R14, 1 ;  /* 0x3ff00000080a742b */ /* 0x000fc8000000080e */
[----:B------:R-:W-:-:S04]  /*5980*/  @!P1 DFMA R2, R2, 2, -R6 ;  /* 0x400000000202982b */ /* 0x000fc80000000806 */
[----:B------:R-:W-:-:S06]  /*5990*/  DFMA R10, R8, R10, R8 ;  /* 0x0000000a080a722b */ /* 0x000fcc0000000008 */
[----:B------:R-:W-:Y:S02]  /*59a0*/  @!P1 LOP3.LUT R124, R3, 0x7ff00000, RZ, 0xc0, !PT ;  /* 0x7ff00000037c9812 */ /* 0x000fe400078ec0ff */
[----:B------:R-:W-:-:S03]  /*59b0*/  DMUL R6, R10, R2 ;  /* 0x000000020a067228 */ /* 0x000fc60000000000 */
[----:B------:R-:W-:-:S05]  /*59c0*/  VIADD R128, R124, 0xffffffff ;  /* 0xffffffff7c807836 */ /* 0x000fca0000000000 */
[----:B------:R-:W-:Y:S01]  /*59d0*/  DFMA R8, R6, -R14, R2 ;  /* 0x8000000e0608722b */ /* 0x000fe20000000002 */
[----:B------:R-:W-:-:S04]  /*59e0*/  ISETP.GT.U32.AND P0, PT, R128, 0x7feffffe, PT ;  /* 0x7feffffe8000780c */ /* 0x000fc80003f04070 */
[----:B------:R-:W-:-:S03]  /*59f0*/  ISETP.GT.U32.OR P0, PT, R129, 0x7feffffe, P0 ;  /* 0x7feffffe8100780c */ /* 0x000fc60000704470 */
[----:B------:R-:W-:-:S10]  /*5a00*/  DFMA R10, R10, R8, R6 ;  /* 0x000000080a0a722b */ /* 0x000fd40000000006 */
[----:B------:R-:W-:Y:S05]  /*5a10*/  @P0 BRA `(.L_x_80) ;  /* 0x0000000000680947 */ /* 0x000fea0003800000 */
[----:B------:R-:W-:Y:S02]  /*5a20*/  IMAD.MOV.U32 R6, RZ, RZ, 0x40800000 ;  /* 0x40800000ff067424 */ /* 0x000fe400078e00ff */
[----:B------:R-:W-:-:S03]  /*5a30*/  IMAD.MOV.U32 R8, RZ, RZ, RZ ;  /* 0x000000ffff087224 */ /* 0x000fc600078e00ff */
[----:B------:R-:W-:-:S04]  /*5a40*/  VIADDMNMX R6, R127, -R6, 0xb9600000, !PT ;  /* 0xb96000007f067446 */ /* 0x000fc80007800906 */
[----:B------:R-:W-:-:S05]  /*5a50*/  VIMNMX R6, PT, PT, R6, 0x46a00000, PT ;  /* 0x46a0000006067848 */ /* 0x000fca0003fe0100 */
[----:B------:R-:W-:-:S04]  /*5a60*/  IMAD.IADD R122, R6, 0x1, -R13 ;  /* 0x00000001067a7824 */ /* 0x000fc800078e0a0d */
[----:B------:R-:W-:-:S06]  /*5a70*/  VIADD R9, R122, 0x7fe00000 ;  /* 0x7fe000007a097836 */ /* 0x000fcc0000000000 */
[----:B------:R-:W-:-:S10]  /*5a80*/  DMUL R6, R10, R8 ;  /* 0x000000080a067228 */ /* 0x000fd40000000000 */
[----:B------:R-:W-:-:S13]  /*5a90*/  FSETP.GTU.AND P0, PT, |R7|, 1.469367938527859385e-39, PT ;  /* 0x001000000700780b */ /* 0x000fda0003f0c200 */
[----:B------:R-:W-:Y:S05]  /*5aa0*/  @P0 BRA `(.L_x_81) ;  /* 0x0000000000880947 */ /* 0x000fea0003800000 */
[----:B------:R-:W-:Y:S01]  /*5ab0*/  DFMA R2, R10, -R14, R2 ;  /* 0x8000000e0a02722b */ /* 0x000fe20000000002 */
[----:B------:R-:W-:-:S09]  /*5ac0*/  MOV R8, RZ ;  /* 0x000000ff00087202 */ /* 0x000fd20000000f00 */
[C---:B------:R-:W-:Y:S02]  /*5ad0*/  FSETP.NEU.AND P0, PT, R3.reuse, RZ, PT ;  /* 0x000000ff0300720b */ /* 0x040fe40003f0d000 */
[----:B------:R-:W-:-:S04]  /*5ae0*/  LOP3.LUT R2, R3, 0x40880000, RZ, 0x3c, !PT ;  /* 0x4088000003027812 */ /* 0x000fc800078e3cff */
[----:B------:R-:W-:-:S04]  /*5af0*/  LOP3.LUT R13, R2, 0x80000000, RZ, 0xc0, !PT ;  /* 0x80000000020d7812 */ /* 0x000fc800078ec0ff */
[----:B------:R-:W-:-:S03]  /*5b00*/  LOP3.LUT R9, R13, R9, RZ, 0xfc, !PT ;  /* 0x000000090d097212 */ /* 0x000fc600078efcff */
[----:B------:R-:W-:Y:S05]  /*5b10*/  @!P0 BRA `(.L_x_81) ;  /* 0x00000000006c8947 */ /* 0x000fea0003800000 */
[----:B------:R-:W-:Y:S01]  /*5b20*/  IMAD.MOV R3, RZ, RZ, -R122 ;  /* 0x000000ffff037224 */ /* 0x000fe200078e0a7a */
[----:B------:R-:W-:Y:S01]  /*5b30*/  DMUL.RP R8, R10, R8 ;  /* 0x000000080a087228 */ /* 0x000fe20000008000 */
[----:B------:R-:W-:-:S06]  /*5b40*/  IMAD.MOV.U32 R2, RZ, RZ, RZ ;  /* 0x000000ffff027224 */ /* 0x000fcc00078e00ff */
[----:B------:R-:W-:-:S03]  /*5b50*/  DFMA R2, R6, -R2, R10 ;  /* 0x800000020602722b */ /* 0x000fc6000000000a */
[----:B------:R-:W-:-:S03]  /*5b60*/  LOP3.LUT R13, R9, R13, RZ, 0x3c, !PT ;  /* 0x0000000d090d7212 */ /* 0x000fc600078e3cff */
[----:B------:R-:W-:-:S04]  /*5b70*/  IADD3 R2, PT, PT, -R122, -0x43300000, RZ ;  /* 0xbcd000007a027810 */ /* 0x000fc80007ffe1ff */
[----:B------:R-:W-:-:S04]  /*5b80*/  FSETP.NEU.AND P0, PT, |R3|, R2, PT ;  /* 0x000000020300720b */ /* 0x000fc80003f0d200 */
[----:B------:R-:W-:Y:S02]  /*5b90*/  FSEL R6, R8, R6, !P0 ;  /* 0x0000000608067208 */ /* 0x000fe40004000000 */
[----:B------:R-:W-:Y:S01]  /*5ba0*/  FSEL R7, R13, R7, !P0 ;  /* 0x000000070d077208 */ /* 0x000fe20004000000 */
[----:B------:R-:W-:Y:S06]  /*5bb0*/  BRA `(.L_x_81) ;  /* 0x0000000000447947 */ /* 0x000fec0003800000 */
.L_x_80:
[----:B------:R-:W-:-:S14]  /*5bc0*/  DSETP.NAN.AND P0, PT, R122, R122, PT ;  /* 0x0000007a7a00722a */ /* 0x000fdc0003f08000 */
[----:B------:R-:W-:Y:S05]  /*5bd0*/  @P0 BRA `(.L_x_82) ;  /* 0x0000000000340947 */ /* 0x000fea0003800000 */
[----:B------:R-:W-:Y:S01]  /*5be0*/  ISETP.NE.AND P0, PT, R124, R125, PT ;  /* 0x0000007d7c00720c */ /* 0x000fe20003f05270 */
[----:B------:R-:W-:Y:S02]  /*5bf0*/  IMAD.MOV.U32 R6, RZ, RZ, 0x0 ;  /* 0x00000000ff067424 */ /* 0x000fe400078e00ff */
[----:B------:R-:W-:-:S10]  /*5c00*/  IMAD.MOV.U32 R7, RZ, RZ, -0x80000 ;  /* 0xfff80000ff077424 */ /* 0x000fd400078e00ff */
[----:B------:R-:W-:Y:S05]  /*5c10*/  @!P0 BRA `(.L_x_81) ;  /* 0x00000000002c8947 */ /* 0x000fea0003800000 */
[----:B------:R-:W-:Y:S02]  /*5c20*/  ISETP.NE.AND P0, PT, R124, 0x7ff00000, PT ;  /* 0x7ff000007c00780c */ /* 0x000fe40003f05270 */
[----:B------:R-:W-:Y:S02]  /*5c30*/  LOP3.LUT R122, R123, 0x40880000, RZ, 0x3c, !PT ;  /* 0x408800007b7a7812 */ /* 0x000fe400078e3cff */
[----:B------:R-:W-:Y:S02]  /*5c40*/  ISETP.EQ.OR P0, PT, R125, RZ, !P0 ;  /* 0x000000ff7d00720c */ /* 0x000fe40004702670 */
[----:B------:R-:W-:-:S11]  /*5c50*/  LOP3.LUT R7, R122, 0x80000000, RZ, 0xc0, !PT ;  /* 0x800000007a077812 */ /* 0x000fd600078ec0ff */
[----:B------:R-:W-:Y:S01]  /*5c60*/  @P0 LOP3.LUT R2, R7, 0x7ff00000, RZ, 0xfc, !PT ;  /* 0x7ff0000007020812 */ /* 0x000fe200078efcff */
[----:B------:R-:W-:Y:S02]  /*5c70*/  @!P0 IMAD.MOV.U32 R6, RZ, RZ, RZ ;  /* 0x000000ffff068224 */ /* 0x000fe400078e00ff */
[----:B------:R-:W-:Y:S02]  /*5c80*/  @P0 IMAD.MOV.U32 R6, RZ, RZ, RZ ;  /* 0x000000ffff060224 */ /* 0x000fe400078e00ff */
[----:B------:R-:W-:Y:S01]  /*5c90*/  @P0 IMAD.MOV.U32 R7, RZ, RZ, R2 ;  /* 0x000000ffff070224 */ /* 0x000fe200078e0002 */
[----:B------:R-:W-:Y:S06]  /*5ca0*/  BRA `(.L_x_81) ;  /* 0x0000000000087947 */ /* 0x000fec0003800000 */
.L_x_82:
[----:B------:R-:W-:Y:S01]  /*5cb0*/  LOP3.LUT R7, R123, 0x80000, RZ, 0xfc, !PT ;  /* 0x000800007b077812 */ /* 0x000fe200078efcff */
[----:B------:R-:W-:-:S07]  /*5cc0*/  IMAD.MOV.U32 R6, RZ, RZ, R122 ;  /* 0x000000ffff067224 */ /* 0x000fce00078e007a */
.L_x_81:
[----:B------:R-:W-:Y:S05]  /*5cd0*/  BSYNC.RECONVERGENT B1 ;  /* 0x0000000000017941 */ /* 0x000fea0003800200 */
.L_x_79:
[----:B------:R-:W-:Y:S02]  /*5ce0*/  IMAD.MOV.U32 R2, RZ, RZ, R126 ;  /* 0x000000ffff027224 */ /* 0x000fe400078e007e */
[----:B------:R-:W-:-:S04]  /*5cf0*/  IMAD.MOV.U32 R3, RZ, RZ, 0x0 ;  /* 0x00000000ff037424 */ /* 0x000fc800078e00ff */
[----:B------:R-:W-:Y:S05]  /*5d00*/  RET.REL.NODEC R2 `(_Z15radiance_kernelP3VecP6SphereP3Ray) ;  /* 0xffffffa002bc7950 */ /* 0x000fea0003c3ffff */
        .weak           $__internal_1_$__cuda_sm20_drsqrt_f64_slowpath_v2
        .type           $__internal_1_$__cuda_sm20_drsqrt_f64_slowpath_v2,@function
        .size           $__internal_1_$__cuda_sm20_drsqrt_f64_slowpath_v2,($__internal_2_$__cuda_sm20_dsqrt_rn_f64_mediumpath_v1 - $__internal_1_$__cuda_sm20_drsqrt_f64_slowpath_v2)
$__internal_1_$__cuda_sm20_drsqrt_f64_slowpath_v2:
[----:B------:R-:W-:Y:S01]  /*5d10*/  DSETP.NEU.AND P0, PT, R138, RZ, PT ;  /* 0x000000ff8a00722a */ /* 0x000fe20003f0d000 */
[----:B------:R-:W-:Y:S01]  /*5d20*/  BSSY.RECONVERGENT B3, `(.L_x_83) ;  /* 0x000001c000037945 */ /* 0x000fe20003800200 */
[----:B------:R-:W-:-:S12]  /*5d30*/  LOP3.LUT R14, R139, 0x80000000, RZ, 0xc0, !PT ;  /* 0x800000008b0e7812 */ /* 0x000fd800078ec0ff */
[----:B------:R-:W-:Y:S05]  /*5d40*/  @!P0 BRA `(.L_x_84) ;  /* 0x00000000005c8947 */ /* 0x000fea0003800000 */
[----:B------:R-:W-:-:S14]  /*5d50*/  DSETP.GTU.AND P0, PT, |R138|, +INF , PT ;  /* 0x7ff000008a00742a */ /* 0x000fdc0003f0c200 */
[----:B------:R-:W-:Y:S05]  /*5d60*/  @P0 BRA `(.L_x_85) ;  /* 0x00000000004c0947 */ /* 0x000fea0003800000 */
[----:B------:R-:W-:-:S13]  /*5d70*/  ISETP.NE.AND P0, PT, R14, RZ, PT ;  /* 0x000000ff0e00720c */ /* 0x000fda0003f05270 */
[----:B------:R-:W-:Y:S01]  /*5d80*/  @P0 MOV R14, 0x0 ;  /* 0x00000000000e0802 */ /* 0x000fe20000000f00 */
[----:B------:R-:W-:Y:S01]  /*5d90*/  @P0 IMAD.MOV.U32 R15, RZ, RZ, -0x80000 ;  /* 0xfff80000ff0f0424 */ /* 0x000fe200078e00ff */
[----:B------:R-:W-:Y:S06]  /*5da0*/  @P0 BRA `(.L_x_86) ;  /* 0x00000000004c0947 */ /* 0x000fec0003800000 */
[----:B------:R-:W-:-:S14]  /*5db0*/  DSETP.NEU.AND P0, PT, |R138|, +INF , PT ;  /* 0x7ff000008a00742a */ /* 0x000fdc0003f0d200 */
[----:B------:R-:W-:Y:S01]  /*5dc0*/  @!P0 CS2R R14, SRZ ;  /* 0x00000000000e8805 */ /* 0x000fe2000001ff00 */
[----:B------:R-:W-:Y:S06]  /*5dd0*/  @!P0 BRA `(.L_x_86) ;  /* 0x0000000000408947 */ /* 0x000fec0003800000 */
[----:B------:R-:W-:Y:S01]  /*5de0*/  DMUL R138, R138, 1.80143985094819840000e+16 ;  /* 0x435000008a8a7828 */ /* 0x000fe20000000000 */
[----:B------:R-:W-:Y:S02]  /*5df0*/  IMAD.MOV.U32 R14, RZ, RZ, RZ ;  /* 0x000000ffff0e7224 */ /* 0x000fe400078e00ff */
[----:B------:R-:W-:Y:S02]  /*5e00*/  IMAD.MOV.U32 R142, RZ, RZ, 0x0 ;  /* 0x00000000ff8e7424 */ /* 0x000fe400078e00ff */
[----:B------:R-:W-:Y:S01]  /*5e10*/  IMAD.MOV.U32 R143, RZ, RZ, 0x3fd80000 ;  /* 0x3fd80000ff8f7424 */ /* 0x000fe200078e00ff */
[----:B------:R-:W0:Y:S02]  /*5e20*/  MUFU.RSQ64H R15, R139 ;  /* 0x0000008b000f7308 */ /* 0x000e240000001c00 */
[----:B0-----:R-:W-:-:S08]  /*5e30*/  DMUL R140, R14, R14 ;  /* 0x0000000e0e8c7228 */ /* 0x001fd00000000000 */
[----:B------:R-:W-:-:S08]  /*5e40*/  DFMA R140, R138, -R140, 1 ;  /* 0x3ff000008a8c742b */ /* 0x000fd0000000088c */
[----:B------:R-:W-:Y:S02]  /*5e50*/  DFMA R142, R140, R142, 0.5 ;  /* 0x3fe000008c8e742b */ /* 0x000fe4000000008e */
[----:B------:R-:W-:-:S08]  /*5e60*/  DMUL R140, R14, R140 ;  /* 0x0000008c0e8c7228 */ /* 0x000fd00000000000 */
[----:B------:R-:W-:-:S08]  /*5e70*/  DFMA R14, R142, R140, R14 ;  /* 0x0000008c8e0e722b */ /* 0x000fd0000000000e */
[----:B------:R-:W-:Y:S01]  /*5e80*/  DMUL R14, R14, 134217728 ;  /* 0x41a000000e0e7828 */ /* 0x000fe20000000000 */
[----:B------:R-:W-:Y:S10]  /*5e90*/  BRA `(.L_x_86) ;  /* 0x0000000000107947 */ /* 0x000ff40003800000 */
.L_x_85:
[----:B------:R-:W-:Y:S01]  /*5ea0*/  DADD R14, R138, R138 ;  /* 0x000000008a0e7229 */ /* 0x000fe2000000008a */
[----:B------:R-:W-:Y:S10]  /*5eb0*/  BRA `(.L_x_86) ;  /* 0x0000000000087947 */ /* 0x000ff40003800000 */
.L_x_84:
[----:B------:R-:W-:Y:S01]  /*5ec0*/  LOP3.LUT R15, R14, 0x7ff00000, RZ, 0xfc, !PT ;  /* 0x7ff000000e0f7812 */ /* 0x000fe200078efcff */
[----:B------:R-:W-:-:S07]  /*5ed0*/  IMAD.MOV.U32 R14, RZ, RZ, RZ ;  /* 0x000000ffff0e7224 */ /* 0x000fce00078e00ff */
.L_x_86:
[----:B------:R-:W-:Y:S05]  /*5ee0*/  BSYNC.RECONVERGENT B3 ;  /* 0x0000000000037941 */ /* 0x000fea0003800200 */
.L_x_83:
[----:B------:R-:W-:Y:S02]  /*5ef0*/  IMAD.MOV.U32 R138, RZ, RZ, R14 ;  /* 0x000000ffff8a7224 */ /* 0x000fe400078e000e */
[----:B------:R-:W-:Y:S02]  /*5f00*/  IMAD.MOV.U32 R139, RZ, RZ, R15 ;  /* 0x000000ffff8b7224 */ /* 0x000fe400078e000f */
[----:B------:R-:W-:Y:S02]  /*5f10*/  IMAD.MOV.U32 R14, RZ, RZ, R13 ;  /* 0x000000ffff0e7224 */ /* 0x000fe400078e000d */
[----:B------:R-:W-:-:S04]  /*5f20*/  IMAD.MOV.U32 R15, RZ, RZ, 0x0 ;  /* 0x00000000ff0f7424 */ /* 0x000fc800078e00ff */
[----:B------:R-:W-:Y:S05]  /*5f30*/  RET.REL.NODEC R14 `(_Z15radiance_kernelP3VecP6SphereP3Ray) ;  /* 0xffffffa00e307950 */ /* 0x000fea0003c3ffff */
        .weak           $__internal_2_$__cuda_sm20_dsqrt_rn_f64_mediumpath_v1
        .type           $__internal_2_$__cuda_sm20_dsqrt_rn_f64_mediumpath_v1,@function
        .size           $__internal_2_$__cuda_sm20_dsqrt_rn_f64_mediumpath_v1,($_Z15radiance_kernelP3VecP6SphereP3Ray$__internal_trig_reduction_slowpathd - $__internal_2_$__cuda_sm20_dsqrt_rn_f64_mediumpath_v1)
$__internal_2_$__cuda_sm20_dsqrt_rn_f64_mediumpath_v1:
[----:B------:R-:W-:Y:S01]  /*5f40*/  ISETP.GE.U32.AND P5, PT, R172, -0x3400000, PT ;  /* 0xfcc00000ac00780c */ /* 0x000fe20003fa6070 */
[----:B------:R-:W-:Y:S01]  /*5f50*/  BSSY.RECONVERGENT B0, `(.L_x_87) ;  /* 0x0000026000007945 */ /* 0x000fe20003800200 */
[----:B------:R-:W-:Y:S01]  /*5f60*/  MOV R176, R14 ;  /* 0x0000000e00b07202 */ /* 0x000fe20000000f00 */
[----:B------:R-:W-:Y:S02]  /*5f70*/  IMAD.MOV.U32 R161, RZ, RZ, R151 ;  /* 0x000000ffffa17224 */ /* 0x000fe400078e0097 */
[----:B------:R-:W-:-:S08]  /*5f80*/  IMAD.MOV.U32 R14, RZ, RZ, R158 ;  /* 0x000000ffff0e7224 */ /* 0x000fd000078e009e */
[----:B------:R-:W-:Y:S05]  /*5f90*/  @!P5 BRA `(.L_x_88) ;  /* 0x000000000020d947 */ /* 0x000fea0003800000 */
[----:B------:R-:W-:-:S10]  /*5fa0*/  DFMA.RM R14, R160, R176, R14 ;  /* 0x000000b0a00e722b */ /* 0x000fd4000000400e */
[----:B------:R-:W-:-:S05]  /*5fb0*/  IADD3 R158, P5, PT, R14, 0x1, RZ ;  /* 0x000000010e9e7810 */ /* 0x000fca0007fbe0ff */
[----:B------:R-:W-:-:S06]  /*5fc0*/  IMAD.X R159, RZ, RZ, R15, P5 ;  /* 0x000000ffff9f7224 */ /* 0x000fcc00028e060f */
[----:B------:R-:W-:-:S08]  /*5fd0*/  DFMA.RP R162, -R14, R158, R162 ;  /* 0x0000009e0ea2722b */ /* 0x000fd000000081a2 */
[----:B------:R-:W-:-:S06]  /*5fe0*/  DSETP.GT.AND P5, PT, R162, RZ, PT ;  /* 0x000000ffa200722a */ /* 0x000fcc0003fa4000 */
[----:B------:R-:W-:Y:S02]  /*5ff0*/  FSEL R14, R158, R14, P5 ;  /* 0x0000000e9e0e7208 */ /* 0x000fe40002800000 */
[----:B------:R-:W-:Y:S01]  /*6000*/  FSEL R15, R159, R15, P5 ;  /* 0x0000000f9f0f7208 */ /* 0x000fe20002800000 */
[----:B------:R-:W-:Y:S06]  /*6010*/  BRA `(.L_x_89) ;  /* 0x0000000000647947 */ /* 0x000fec0003800000 */
.L_x_88:
[----:B------:R-:W-:-:S14]  /*6020*/  DSETP.NE.AND P5, PT, R162, RZ, PT ;  /* 0x000000ffa200722a */ /* 0x000fdc0003fa5000 */
[----:B------:R-:W-:Y:S05]  /*6030*/  @!P5 BRA `(.L_x_90) ;  /* 0x000000000058d947 */ /* 0x000fea0003800000 */
[----:B------:R-:W-:-:S13]  /*6040*/  ISETP.GE.AND P5, PT, R163, RZ, PT ;  /* 0x000000ffa300720c */ /* 0x000fda0003fa6270 */
[----:B------:R-:W-:Y:S02]  /*6050*/  @!P5 IMAD.MOV.U32 R14, RZ, RZ, 0x0 ;  /* 0x00000000ff0ed424 */ /* 0x000fe400078e00ff */
[----:B------:R-:W-:Y:S01]  /*6060*/  @!P5 IMAD.MOV.U32 R15, RZ, RZ, -0x80000 ;  /* 0xfff80000ff0fd424 */ /* 0x000fe200078e00ff */
[----:B------:R-:W-:Y:S06]  /*6070*/  @!P5 BRA `(.L_x_89) ;  /* 0x00000000004cd947 */ /* 0x000fec0003800000 */
[----:B------:R-:W-:-:S13]  /*6080*/  ISETP.GT.AND P5, PT, R163, 0x7fefffff, PT ;  /* 0x7fefffffa300780c */ /* 0x000fda0003fa4270 */
[----:B------:R-:W-:Y:S05]  /*6090*/  @P5 BRA `(.L_x_90) ;  /* 0x0000000000405947 */ /* 0x000fea0003800000 */
[----:B------:R-:W-:Y:S01]  /*60a0*/  DMUL R162, R162, 8.11296384146066816958e+31 ;  /* 0x46900000a2a27828 */ /* 0x000fe20000000000 */
        /* <DEDUP_REMOVED lines=9> */
[----:B------:R-:W-:Y:S02]  /*6140*/  DMUL R14, R162, R158 ;  /* 0x0000009ea20e7228 */ /* 0x000fe40000000000 */
[----:B------:R-:W-:-:S06]  /*6150*/  VIADD R159, R159, 0xfff00000 ;  /* 0xfff000009f9f7836 */ /* 0x000fcc0000000000 */
[----:B------:R-:W-:-:S08]  /*6160*/  DFMA R160, R14, -R14, R162 ;  /* 0x8000000e0ea0722b */ /* 0x000fd000000000a2 */
[----:B------:R-:W-:-:S10]  /*6170*/  DFMA R14, R158, R160, R14 ;  /* 0x000000a09e0e722b */ /* 0x000fd4000000000e */
[----:B------:R-:W-:Y:S01]  /*6180*/  VIADD R15, R15, 0xfcb00000 ;  /* 0xfcb000000f0f7836 */ /* 0x000fe20000000000 */
[----:B------:R-:W-:Y:S06]  /*6190*/  BRA `(.L_x_89) ;  /* 0x0000000000047947 */ /* 0x000fec0003800000 */
.L_x_90:
[----:B------:R-:W-:-:S11]  /*61a0*/  DADD R14, R162, R162 ;  /* 0x00000000a20e7229 */ /* 0x000fd600000000a2 */
.L_x_89:
[----:B------:R-:W-:Y:S05]  /*61b0*/  BSYNC.RECONVERGENT B0 ;  /* 0x0000000000007941 */ /* 0x000fea0003800200 */
.L_x_87:
[----:B------:R-:W-:-:S04]  /*61c0*/  IMAD.MOV.U32 R171, RZ, RZ, 0x0 ;  /* 0x00000000ffab7424 */ /* 0x000fc800078e00ff */
[----:B------:R-:W-:Y:S05]  /*61d0*/  RET.REL.NODEC R170 `(_Z15radiance_kernelP3VecP6SphereP3Ray) ;  /* 0xffffff9caa887950 */ /* 0x000fea0003c3ffff */
        .type           $_Z15radiance_kernelP3VecP6SphereP3Ray$__internal_trig_reduction_slowpathd,@function
        .size           $_Z15radiance_kernelP3VecP6SphereP3Ray$__internal_trig_reduction_slowpathd,(.L_x_102 - $_Z15radiance_kernelP3VecP6SphereP3Ray$__internal_trig_reduction_slowpathd)
$_Z15radiance_kernelP3VecP6SphereP3Ray$__internal_trig_reduction_slowpathd:
[--C-:B------:R-:W-:Y:S01]  /*61e0*/  SHF.R.U32.HI R10, RZ, 0x14, R151.reuse ;  /* 0x00000014ff0a7819 */ /* 0x100fe20000011697 */
[----:B------:R-:W-:Y:S01]  /*61f0*/  IMAD.MOV.U32 R3, RZ, RZ, R151 ;  /* 0x000000ffff037224 */ /* 0x000fe200078e0097 */
[----:B------:R-:W-:Y:S01]  /*6200*/  MOV R4, R2 ;  /* 0x0000000200047202 */ /* 0x000fe20000000f00 */
[----:B------:R-:W-:Y:S01]  /*6210*/  IMAD.MOV.U32 R0, RZ, RZ, RZ ;  /* 0x000000ffff007224 */ /* 0x000fe200078e00ff */
[----:B------:R-:W-:-:S04]  /*6220*/  LOP3.LUT R5, R10, 0x7ff, RZ, 0xc0, !PT ;  /* 0x000007ff0a057812 */ /* 0x000fc800078ec0ff */
[----:B------:R-:W-:-:S13]  /*6230*/  ISETP.NE.AND P0, PT, R5, 0x7ff, PT ;  /* 0x000007ff0500780c */ /* 0x000fda0003f05270 */
[----:B------:R-:W-:Y:S05]  /*6240*/  @!P0 BRA `(.L_x_91) ;  /* 0x0000000800448947 */ /* 0x000fea0003800000 */
[----:B------:R-:W-:Y:S01]  /*6250*/  VIADD R0, R5, 0xfffffc00 ;  /* 0xfffffc0005007836 */ /* 0x000fe20000000000 */
[----:B------:R-:W-:Y:S01]  /*6260*/  BSSY.RECONVERGENT B4, `(.L_x_92) ;  /* 0x000002e000047945 */ /* 0x000fe20003800200 */
[----:B------:R-:W-:-:S03]  /*6270*/  CS2R R170, SRZ ;  /* 0x0000000000aa7805 */ /* 0x000fc6000001ff00 */
[----:B------:R-:W-:Y:S02]  /*6280*/  SHF.R.U32.HI R13, RZ, 0x6, R0 ;  /* 0x00000006ff0d7819 */ /* 0x000fe40000011600 */
[----:B------:R-:W-:Y:S02]  /*6290*/  ISETP.GE.U32.AND P0, PT, R0, 0x80, PT ;  /* 0x000000800000780c */ /* 0x000fe40003f06070 */
[C---:B------:R-:W-:Y:S02]  /*62a0*/  IADD3 R0, PT, PT, -R13.reuse, 0x13, RZ ;  /* 0x000000130d007810 */ /* 0x040fe40007ffe1ff */
[----:B------:R-:W-:Y:S02]  /*62b0*/  IADD3 R2, PT, PT, -R13, 0xf, RZ ;  /* 0x0000000f0d027810 */ /* 0x000fe40007ffe1ff */
[----:B------:R-:W-:-:S04]  /*62c0*/  SEL R12, R0, 0x12, P0 ;  /* 0x00000012000c7807 */ /* 0x000fc80000000000 */
[----:B------:R-:W-:-:S13]  /*62d0*/  ISETP.GE.AND P0, PT, R2, R12, PT ;  /* 0x0000000c0200720c */ /* 0x000fda0003f06270 */
[----:B------:R-:W-:Y:S05]  /*62e0*/  @P0 BRA `(.L_x_93) ;  /* 0x0000000000940947 */ /* 0x000fea0003800000 */
[----:B------:R-:W0:Y:S01]  /*62f0*/  LDC.64 R172, c[0x0][0x358] ;  /* 0x0000d600ffac7b82 */ /* 0x000e220000000a00 */
[C---:B------:R-:W-:Y:S01]  /*6300*/  SHF.L.U64.HI R3, R4.reuse, 0xb, R3 ;  /* 0x0000000b04037819 */ /* 0x040fe20000010203 */
[----:B------:R-:W-:Y:S01]  /*6310*/  BSSY.RECONVERGENT B5, `(.L_x_94) ;  /* 0x0000021000057945 */ /* 0x000fe20003800200 */
[----:B------:R-:W-:Y:S01]  /*6320*/  IMAD.SHL.U32 R11, R4, 0x800, RZ ;  /* 0x00000800040b7824 */ /* 0x000fe200078e00ff */
[----:B------:R-:W-:Y:S01]  /*6330*/  IADD3 R0, PT, PT, RZ, -R13, -R12 ;  /* 0x8000000dff007210 */ /* 0x000fe20007ffe80c */
[----:B------:R-:W-:Y:S01]  /*6340*/  IMAD.MOV.U32 R7, RZ, RZ, R2 ;  /* 0x000000ffff077224 */ /* 0x000fe200078e0002 */
[----:B------:R-:W-:Y:S01]  /*6350*/  CS2R R170, SRZ ;  /* 0x0000000000aa7805 */ /* 0x000fe2000001ff00 */
[----:B------:R-:W-:Y:S01]  /*6360*/  IMAD.MOV.U32 R6, RZ, RZ, RZ ;  /* 0x000000ffff067224 */ /* 0x000fe200078e00ff */
[----:B------:R-:W-:-:S07]  /*6370*/  LOP3.LUT R15, R3, 0x80000000, RZ, 0xfc, !PT ;  /* 0x80000000030f7812 */ /* 0x000fce00078efcff */
.L_x_95:
[----:B------:R-:W1:Y:S01]  /*6380*/  LDC.64 R2, c[0x4][0x40] ;  /* 0x01001000ff027b82 */ /* 0x000e620000000a00 */
[----:B0-----:R-:W-:Y:S02]  /*6390*/  R2UR UR12, R172 ;  /* 0x00000000ac0c72ca */ /* 0x001fe400000e0000 */
[----:B------:R-:W-:Y:S01]  /*63a0*/  R2UR UR13, R173 ;  /* 0x00000000ad0d72ca */ /* 0x000fe200000e0000 */
[----:B-1----:R-:W-:-:S12]  /*63b0*/  IMAD.WIDE R2, R7, 0x8, R2 ;  /* 0x0000000807027825 */ /* 0x002fd800078e0202 */
[----:B------:R-:W2:Y:S01]  /*63c0*/  LDG.E.64.CONSTANT R2, desc[UR12][R2.64] ;  /* 0x0000000c02027981 */ /* 0x000ea2000c1e9b00 */
[----:B------:R-:W-:Y:S02]  /*63d0*/  VIADD R0, R0, 0x1 ;  /* 0x0000000100007836 */ /* 0x000fe40000000000 */
[----:B------:R-:W-:Y:S02]  /*63e0*/  VIADD R7, R7, 0x1 ;  /* 0x0000000107077836 */ /* 0x000fe40000000000 */
[----:B--2---:R-:W-:-:S04]  /*63f0*/  IMAD.WIDE.U32 R4, P2, R2, R11, R170 ;  /* 0x0000000b02047225 */ /* 0x004fc800078400aa */
[----:B------:R-:W-:Y:S02]  /*6400*/  IMAD R9, R2, R15, RZ ;  /* 0x0000000f02097224 */ /* 0x000fe400078e02ff */
[CC--:B------:R-:W-:Y:S02]  /*6410*/  IMAD R14, R3.reuse, R11.reuse, RZ ;  /* 0x0000000b030e7224 */ /* 0x0c0fe400078e02ff */
[----:B------:R-:W-:Y:S01]  /*6420*/  IMAD.HI.U32 R153, R3, R11, RZ ;  /* 0x0000000b03997227 */ /* 0x000fe200078e00ff */
[----:B------:R-:W-:-:S03]  /*6430*/  IADD3 R5, P0, PT, R9, R5, RZ ;  /* 0x0000000509057210 */ /* 0x000fc60007f1e0ff */
[----:B------:R-:W-:Y:S01]  /*6440*/  IMAD R9, R6, 0x8, R1 ;  /* 0x0000000806097824 */ /* 0x000fe200078e0201 */
[----:B------:R-:W-:Y:S01]  /*6450*/  IADD3 R5, P1, PT, R14, R5, RZ ;  /* 0x000000050e057210 */ /* 0x000fe20007f3e0ff */
[----:B------:R-:W-:-:S04]  /*6460*/  IMAD.HI.U32 R14, R2, R15, RZ ;  /* 0x0000000f020e7227 */ /* 0x000fc800078e00ff */
[----:B------:R-:W-:Y:S01]  /*6470*/  IMAD.X R2, RZ, RZ, R14, P2 ;  /* 0x000000ffff027224 */ /* 0x000fe200010e060e */
[----:B------:R1:W-:Y:S01]  /*6480*/  STL.64 [R9], R4 ;  /* 0x0000000409007387 */ /* 0x0003e20000100a00 */
[----:B------:R-:W-:-:S03]  /*6490*/  IMAD.HI.U32 R14, R3, R15, RZ ;  /* 0x0000000f030e7227 */ /* 0x000fc600078e00ff */
[----:B------:R-:W-:Y:S01]  /*64a0*/  IADD3.X R2, P0, PT, R153, R2, RZ, P0, !PT ;  /* 0x0000000299027210 */ /* 0x000fe2000071e4ff */
[----:B------:R-:W-:Y:S02]  /*64b0*/  IMAD R3, R3, R15, RZ ;  /* 0x0000000f03037224 */ /* 0x000fe400078e02ff */
[----:B------:R-:W-:-:S03]  /*64c0*/  VIADD R6, R6, 0x1 ;  /* 0x0000000106067836 */ /* 0x000fc60000000000 */
[----:B------:R-:W-:Y:S01]  /*64d0*/  IADD3.X R170, P1, PT, R3, R2, RZ, P1, !PT ;  /* 0x0000000203aa7210 */ /* 0x000fe20000f3e4ff */
[----:B------:R-:W-:Y:S01]  /*64e0*/  IMAD.X R2, RZ, RZ, R14, P0 ;  /* 0x000000ffff027224 */ /* 0x000fe200000e060e */
[----:B------:R-:W-:-:S04]  /*64f0*/  ISETP.NE.AND P0, PT, R0, -0xf, PT ;  /* 0xfffffff10000780c */ /* 0x000fc80003f05270 */
[----:B------:R-:W-:-:S09]  /*6500*/  IADD3.X R171, PT, PT, RZ, R2, RZ, P1, !PT ;  /* 0x00000002ffab7210 */ /* 0x000fd20000ffe4ff */
[----:B-1----:R-:W-:Y:S05]  /*6510*/  @P0 BRA `(.L_x_95) ;  /* 0xfffffffc00980947 */ /* 0x002fea000383ffff */
[----:B------:R-:W-:Y:S05]  /*6520*/  BSYNC.RECONVERGENT B5 ;  /* 0x0000000000057941 */ /* 0x000fea0003800200 */
.L_x_94:
[----:B------:R-:W-:-:S07]  /*6530*/  IMAD.MOV.U32 R2, RZ, RZ, R12 ;  /* 0x000000ffff027224 */ /* 0x000fce00078e000c */
.L_x_93:
[----:B------:R-:W-:Y:S05]  /*6540*/  BSYNC.RECONVERGENT B4 ;  /* 0x0000000000047941 */ /* 0x000fea0003800200 */
.L_x_92:
[----:B------:R-:W-:Y:S01]  /*6550*/  LOP3.LUT P0, R155, R10, 0x3f, RZ, 0xc0, !PT ;  /* 0x0000003f0a9b7812 */ /* 0x000fe2000780c0ff */
[----:B------:R-:W-:-:S04]  /*6560*/  IMAD.IADD R0, R13, 0x1, R2 ;  /* 0x000000010d007824 */ /* 0x000fc800078e0202 */
[----:B------:R-:W-:-:S05]  /*6570*/  IMAD.U32 R153, R0, 0x8, R1 ;  /* 0x0000000800997824 */ /* 0x000fca00078e0001 */
[----:B------:R0:W-:Y:S04]  /*6580*/  STL.64 [R153+-0x78], R170 ;  /* 0xffff88aa99007387 */ /* 0x0001e80000100a00 */
[----:B------:R-:W2:Y:S04]  /*6590*/  @P0 LDL.64 R6, [R1+0x8] ;  /* 0x0000080001060983 */ /* 0x000ea80000100a00 */
[----:B------:R-:W3:Y:S04]  /*65a0*/  LDL.64 R14, [R1+0x10] ;  /* 0x00001000010e7983 */ /* 0x000ee80000100a00 */
[----:B------:R-:W4:Y:S01]  /*65b0*/  LDL.64 R2, [R1+0x18] ;  /* 0x0000180001027983 */ /* 0x000f220000100a00 */
[----:B------:R-:W-:Y:S01]  /*65c0*/  @P0 LOP3.LUT R0, R155, 0x3f, RZ, 0x3c, !PT ;  /* 0x0000003f9b000812 */ /* 0x000fe200078e3cff */
[----:B------:R-:W-:Y:S01]  /*65d0*/  BSSY.RECONVERGENT B4, `(.L_x_96) ;  /* 0x0000034000047945 */ /* 0x000fe20003800200 */
[----:B--2---:R-:W-:-:S02]  /*65e0*/  @P0 SHF.R.U64 R5, R6, 0x1, R7 ;  /* 0x0000000106050819 */ /* 0x004fc40000001207 */
[----:B------:R-:W-:Y:S02]  /*65f0*/  @P0 SHF.R.U32.HI R7, RZ, 0x1, R7 ;  /* 0x00000001ff070819 */ /* 0x000fe40000011607 */
[--C-:B---3--:R-:W-:Y:S02]  /*6600*/  @P0 SHF.R.U32.HI R13, RZ, 0x1, R15.reuse ;  /* 0x00000001ff0d0819 */ /* 0x108fe4000001160f */
[C---:B------:R-:W-:Y:S02]  /*6610*/  @P0 SHF.R.U64 R11, R14.reuse, 0x1, R15 ;  /* 0x000000010e0b0819 */ /* 0x040fe4000000120f */
[CC--:B------:R-:W-:Y:S02]  /*6620*/  @P0 SHF.L.U32 R9, R14.reuse, R155.reuse, RZ ;  /* 0x0000009b0e090219 */ /* 0x0c0fe400000006ff */
[----:B------:R-:W-:Y:S02]  /*6630*/  @P0 SHF.R.U64 R4, R5, R0, R7 ;  /* 0x0000000005040219 */ /* 0x000fe40000001207 */
[----:B------:R-:W-:-:S02]  /*6640*/  @P0 SHF.L.U64.HI R6, R14, R155, R15 ;  /* 0x0000009b0e060219 */ /* 0x000fc4000001020f */
[-C--:B------:R-:W-:Y:S02]  /*6650*/  @P0 SHF.R.U32.HI R5, RZ, R0.reuse, R7 ;  /* 0x00000000ff050219 */ /* 0x080fe40000011607 */
[----:B----4-:R-:W-:Y:S02]  /*6660*/  @P0 SHF.L.U32 R7, R2, R155, RZ ;  /* 0x0000009b02070219 */ /* 0x010fe400000006ff */
[----:B------:R-:W-:Y:S02]  /*6670*/  @P0 SHF.R.U64 R10, R11, R0, R13 ;  /* 0x000000000b0a0219 */ /* 0x000fe4000000120d */
[----:B------:R-:W-:Y:S02]  /*6680*/  @P0 LOP3.LUT R14, R9, R4, RZ, 0xfc, !PT ;  /* 0x00000004090e0212 */ /* 0x000fe400078efcff */
[----:B------:R-:W-:Y:S02]  /*6690*/  @P0 LOP3.LUT R15, R6, R5, RZ, 0xfc, !PT ;  /* 0x00000005060f0212 */ /* 0x000fe400078efcff */
[----:B------:R-:W-:-:S02]  /*66a0*/  @P0 SHF.L.U64.HI R5, R2, R155, R3 ;  /* 0x0000009b02050219 */ /* 0x000fc40000010203 */
[----:B------:R-:W-:Y:S01]  /*66b0*/  @P0 LOP3.LUT R2, R7, R10, RZ, 0xfc, !PT ;  /* 0x0000000a07020212 */ /* 0x000fe200078efcff */
[C---:B------:R-:W-:Y:S01]  /*66c0*/  IMAD.SHL.U32 R7, R14.reuse, 0x4, RZ ;  /* 0x000000040e077824 */ /* 0x040fe200078e00ff */
[----:B------:R-:W-:Y:S02]  /*66d0*/  @P0 SHF.R.U32.HI R0, RZ, R0, R13 ;  /* 0x00000000ff000219 */ /* 0x000fe4000001160d */
[----:B------:R-:W-:Y:S02]  /*66e0*/  SHF.L.U64.HI R13, R14, 0x2, R15 ;  /* 0x000000020e0d7819 */ /* 0x000fe4000001020f */
[----:B------:R-:W-:Y:S02]  /*66f0*/  @P0 LOP3.LUT R3, R5, R0, RZ, 0xfc, !PT ;  /* 0x0000000005030212 */ /* 0x000fe400078efcff */
[----:B------:R-:W-:Y:S02]  /*6700*/  SHF.L.W.U32.HI R15, R15, 0x2, R2 ;  /* 0x000000020f0f7819 */ /* 0x000fe40000010e02 */
[----:B------:R-:W-:-:S02]  /*6710*/  IADD3 RZ, P0, PT, RZ, -R7, RZ ;  /* 0x80000007ffff7210 */ /* 0x000fc40007f1e0ff */
[----:B------:R-:W-:Y:S02]  /*6720*/  LOP3.LUT R4, RZ, R13, RZ, 0x33, !PT ;  /* 0x0000000dff047212 */ /* 0x000fe400078e33ff */
[----:B------:R-:W-:Y:S02]  /*6730*/  SHF.L.W.U32.HI R0, R2, 0x2, R3 ;  /* 0x0000000202007819 */ /* 0x000fe40000010e03 */
[----:B------:R-:W-:Y:S02]  /*6740*/  LOP3.LUT R2, RZ, R15, RZ, 0x33, !PT ;  /* 0x0000000fff027212 */ /* 0x000fe400078e33ff */
[----:B------:R-:W-:Y:S02]  /*6750*/  IADD3.X R4, P0, PT, RZ, R4, RZ, P0, !PT ;  /* 0x00000004ff047210 */ /* 0x000fe4000071e4ff */
[----:B------:R-:W-:Y:S02]  /*6760*/  LOP3.LUT R5, RZ, R0, RZ, 0x33, !PT ;  /* 0x00000000ff057212 */ /* 0x000fe400078e33ff */
[----:B------:R-:W-:-:S02]  /*6770*/  IADD3.X R2, P1, PT, RZ, R2, RZ, P0, !PT ;  /* 0x00000002ff027210 */ /* 0x000fc4000073e4ff */
[----:B------:R-:W-:-:S03]  /*6780*/  ISETP.GT.U32.AND P2, PT, R15, -0x1, PT ;  /* 0xffffffff0f00780c */ /* 0x000fc60003f44070 */
[----:B------:R-:W-:Y:S01]  /*6790*/  IMAD.X R5, RZ, RZ, R5, P1 ;  /* 0x000000ffff057224 */ /* 0x000fe200008e0605 */
[----:B------:R-:W-:-:S04]  /*67a0*/  ISETP.GT.AND.EX P0, PT, R0, -0x1, PT, P2 ;  /* 0xffffffff0000780c */ /* 0x000fc80003f04320 */
[----:B------:R-:W-:Y:S02]  /*67b0*/  SEL R11, R0, R5, P0 ;  /* 0x00000005000b7207 */ /* 0x000fe40000000000 */
[----:B------:R-:W-:Y:S02]  /*67c0*/  SEL R9, R15, R2, P0 ;  /* 0x000000020f097207 */ /* 0x000fe40000000000 */
[----:B------:R-:W-:Y:S02]  /*67d0*/  ISETP.NE.U32.AND P1, PT, R11, RZ, PT ;  /* 0x000000ff0b00720c */ /* 0x000fe40003f25070 */
[----:B------:R-:W-:Y:S02]  /*67e0*/  SEL R4, R13, R4, P0 ;  /* 0x000000040d047207 */ /* 0x000fe40000000000 */
[----:B------:R-:W-:Y:S01]  /*67f0*/  SEL R2, R9, R11, !P1 ;  /* 0x0000000b09027207 */ /* 0x000fe20004800000 */
[----:B------:R-:W-:-:S05]  /*6800*/  @!P0 IMAD.MOV R7, RZ, RZ, -R7 ;  /* 0x000000ffff078224 */ /* 0x000fca00078e0a07 */
[----:B------:R-:W1:Y:S02]  /*6810*/  FLO.U32 R2, R2 ;  /* 0x0000000200027300 */ /* 0x000e6400000e0000 */
[C---:B-1----:R-:W-:Y:S02]  /*6820*/  IADD3 R5, PT, PT, -R2.reuse, 0x1f, RZ ;  /* 0x0000001f02057810 */ /* 0x042fe40007ffe1ff */
[----:B------:R-:W-:-:S03]  /*6830*/  IADD3 R6, PT, PT, -R2, 0x3f, RZ ;  /* 0x0000003f02067810 */ /* 0x000fc60007ffe1ff */
[----:B------:R-:W-:-:S05]  /*6840*/  @P1 IMAD.MOV R6, RZ, RZ, R5 ;  /* 0x000000ffff061224 */ /* 0x000fca00078e0205 */
[----:B------:R-:W-:-:S13]  /*6850*/  ISETP.NE.AND P1, PT, R6, RZ, PT ;  /* 0x000000ff0600720c */ /* 0x000fda0003f25270 */
[----:B0-----:R-:W-:Y:S05]  /*6860*/  @!P1 BRA `(.L_x_97) ;  /* 0x0000000000289947 */ /* 0x001fea0003800000 */
[--C-:B------:R-:W-:Y:S02]  /*6870*/  SHF.R.U64 R5, R7, 0x1, R4.reuse ;  /* 0x0000000107057819 */ /* 0x100fe40000001204 */
[C---:B------:R-:W-:Y:S02]  /*6880*/  LOP3.LUT R2, R6.reuse, 0x3f, RZ, 0xc0, !PT ;  /* 0x0000003f06027812 */ /* 0x040fe400078ec0ff */
[----:B------:R-:W-:Y:S02]  /*6890*/  SHF.R.U32.HI R7, RZ, 0x1, R4 ;  /* 0x00000001ff077819 */ /* 0x000fe40000011604 */
[----:B------:R-:W-:Y:S02]  /*68a0*/  LOP3.LUT R4, R6, 0x3f, RZ, 0xc, !PT ;  /* 0x0000003f06047812 */ /* 0x000fe400078e0cff */
[CC--:B------:R-:W-:Y:S02]  /*68b0*/  SHF.L.U64.HI R11, R9.reuse, R2.reuse, R11 ;  /* 0x00000002090b7219 */ /* 0x0c0fe4000001020b */
[----:B------:R-:W-:-:S02]  /*68c0*/  SHF.L.U32 R9, R9, R2, RZ ;  /* 0x0000000209097219 */ /* 0x000fc400000006ff */
[-CC-:B------:R-:W-:Y:S02]  /*68d0*/  SHF.R.U64 R2, R5, R4.reuse, R7.reuse ;  /* 0x0000000405027219 */ /* 0x180fe40000001207 */
[----:B------:R-:W-:Y:S02]  /*68e0*/  SHF.R.U32.HI R4, RZ, R4, R7 ;  /* 0x00000004ff047219 */ /* 0x000fe40000011607 */
[----:B------:R-:W-:Y:S02]  /*68f0*/  LOP3.LUT R9, R9, R2, RZ, 0xfc, !PT ;  /* 0x0000000209097212 */ /* 0x000fe400078efcff */
[----:B------:R-:W-:-:S07]  /*6900*/  LOP3.LUT R11, R11, R4, RZ, 0xfc, !PT ;  /* 0x000000040b0b7212 */ /* 0x000fce00078efcff */
.L_x_97:
[----:B------:R-:W-:Y:S05]  /*6910*/  BSYNC.RECONVERGENT B4 ;  /* 0x0000000000047941 */ /* 0x000fea0003800200 */
.L_x_96:
[----:B------:R-:W-:Y:S02]  /*6920*/  HFMA2 R5, -RZ, RZ, 0, 0 ;  /* 0x00000000ff057431 */ /* 0x000fe400000001ff */
[----:B------:R-:W-:-:S04]  /*6930*/  IMAD.WIDE.U32 R12, R9, 0x2168c235, RZ ;  /* 0x2168c235090c7825 */ /* 0x000fc800078e00ff */
[----:B------:R-:W-:Y:S01]  /*6940*/  IMAD.MOV.U32 R4, RZ, RZ, R13 ;  /* 0x000000ffff047224 */ /* 0x000fe200078e000d */
[----:B------:R-:W-:Y:S01]  /*6950*/  IADD3 RZ, P1, PT, R12, R12, RZ ;  /* 0x0000000c0cff7210 */ /* 0x000fe20007f3e0ff */
[----:B------:R-:W-:-:S04]  /*6960*/  IMAD.HI.U32 R2, R11, -0x36f0255e, RZ ;  /* 0xc90fdaa20b027827 */ /* 0x000fc800078e00ff */
[----:B------:R-:W-:-:S04]  /*6970*/  IMAD.WIDE.U32 R4, R9, -0x36f0255e, R4 ;  /* 0xc90fdaa209047825 */ /* 0x000fc800078e0004 */
[----:B------:R-:W-:-:S04]  /*6980*/  IMAD.WIDE.U32 R4, P2, R11, 0x2168c235, R4 ;  /* 0x2168c2350b047825 */ /* 0x000fc80007840004 */
[----:B------:R-:W-:Y:S01]  /*6990*/  IMAD R11, R11, -0x36f0255e, RZ ;  /* 0xc90fdaa20b0b7824 */ /* 0x000fe200078e02ff */
[----:B------:R-:W-:Y:S01]  /*69a0*/  IADD3.X RZ, P1, PT, R4, R4, RZ, P1, !PT ;  /* 0x0000000404ff7210 */ /* 0x000fe20000f3e4ff */
[----:B------:R-:W-:-:S03]  /*69b0*/  IMAD.X R2, RZ, RZ, R2, P2 ;  /* 0x000000ffff027224 */ /* 0x000fc600010e0602 */
[----:B------:R-:W-:-:S04]  /*69c0*/  IADD3 R5, P2, PT, R11, R5, RZ ;  /* 0x000000050b057210 */ /* 0x000fc80007f5e0ff */
[C---:B------:R-:W-:Y:S01]  /*69d0*/  ISETP.GT.U32.AND P3, PT, R5.reuse, RZ, PT ;  /* 0x000000ff0500720c */ /* 0x040fe20003f64070 */
[----:B------:R-:W-:Y:S01]  /*69e0*/  IMAD.X R2, RZ, RZ, R2, P2 ;  /* 0x000000ffff027224 */ /* 0x000fe200010e0602 */
[----:B------:R-:W-:-:S04]  /*69f0*/  IADD3.X R4, P2, PT, R5, R5, RZ, P1, !PT ;  /* 0x0000000505047210 */ /* 0x000fc80000f5e4ff */
[C---:B------:R-:W-:Y:S01]  /*6a00*/  ISETP.GT.AND.EX P1, PT, R2.reuse, RZ, PT, P3 ;  /* 0x000000ff0200720c */ /* 0x040fe20003f24330 */
[----:B------:R-:W-:-:S03]  /*6a10*/  IMAD.X R7, R2, 0x1, R2, P2 ;  /* 0x0000000102077824 */ /* 0x000fc600010e0602 */
[----:B------:R-:W-:Y:S02]  /*6a20*/  SEL R4, R4, R5, P1 ;  /* 0x0000000504047207 */ /* 0x000fe40000800000 */
[----:B------:R-:W-:Y:S02]  /*6a30*/  SEL R5, R7, R2, P1 ;  /* 0x0000000207057207 */ /* 0x000fe40000800000 */
[----:B------:R-:W-:Y:S02]  /*6a40*/  IADD3 R4, P2, PT, R4, 0x1, RZ ;  /* 0x0000000104047810 */ /* 0x000fe40007f5e0ff */
[----:B------:R-:W-:Y:S02]  /*6a50*/  SEL R7, RZ, 0xffffffff, !P1 ;  /* 0xffffffffff077807 */ /* 0x000fe40004800000 */
[----:B------:R-:W-:Y:S01]  /*6a60*/  LOP3.LUT P1, R151, R151, 0x80000000, RZ, 0xc0, !PT ;  /* 0x8000000097977812 */ /* 0x000fe2000782c0ff */
[----:B------:R-:W-:Y:S02]  /*6a70*/  IMAD.X R5, RZ, RZ, R5, P2 ;  /* 0x000000ffff057224 */ /* 0x000fe400010e0605 */
[----:B------:R-:W-:Y:S01]  /*6a80*/  IMAD.IADD R2, R7, 0x1, -R6 ;  /* 0x0000000107027824 */ /* 0x000fe200078e0a06 */
[----:B------:R-:W-:-:S02]  /*6a90*/  SHF.R.U32.HI R7, RZ, 0x1e, R3 ;  /* 0x0000001eff077819 */ /* 0x000fc40000011603 */
[----:B------:R-:W-:Y:S01]  /*6aa0*/  SHF.R.U64 R4, R4, 0xa, R5 ;  /* 0x0000000a04047819 */ /* 0x000fe20000001205 */
[----:B------:R-:W-:Y:S01]  /*6ab0*/  IMAD.SHL.U32 R2, R2, 0x100000, RZ ;  /* 0x0010000002027824 */ /* 0x000fe200078e00ff */
[----:B------:R-:W-:Y:S02]  /*6ac0*/  LEA.HI R0, R0, R7, RZ, 0x1 ;  /* 0x0000000700007211 */ /* 0x000fe400078f08ff */
[----:B------:R-:W-:Y:S02]  /*6ad0*/  IADD3 R4, P2, PT, R4, 0x1, RZ ;  /* 0x0000000104047810 */ /* 0x000fe40007f5e0ff */
[----:B------:R-:W-:Y:S01]  /*6ae0*/  @!P0 LOP3.LUT R151, R151, 0x80000000, RZ, 0x3c, !PT ;  /* 0x8000000097978812 */ /* 0x000fe200078e3cff */
[----:B------:R-:W-:Y:S01]  /*6af0*/  @P1 IMAD.MOV R0, RZ, RZ, -R0 ;  /* 0x000000ffff001224 */ /* 0x000fe200078e0a00 */
[----:B------:R-:W-:-:S04]  /*6b00*/  LEA.HI.X R5, R5, RZ, RZ, 0x16, P2 ;  /* 0x000000ff05057211 */ /* 0x000fc800010fb4ff */
[--C-:B------:R-:W-:Y:S02]  /*6b10*/  SHF.R.U64 R4, R4, 0x1, R5.reuse ;  /* 0x0000000104047819 */ /* 0x100fe40000001205 */
[----:B------:R-:W-:Y:S02]  /*6b20*/  SHF.R.U32.HI R3, RZ, 0x1, R5 ;  /* 0x00000001ff037819 */ /* 0x000fe40000011605 */
[----:B------:R-:W-:-:S04]  /*6b30*/  IADD3 R4, P2, P3, RZ, RZ, R4 ;  /* 0x000000ffff047210 */ /* 0x000fc80007b5e004 */
[----:B------:R-:W-:-:S04]  /*6b40*/  IADD3.X R2, PT, PT, R2, 0x3fe00000, R3, P2, P3 ;  /* 0x3fe0000002027810 */ /* 0x000fc800017e6403 */
[----:B------:R-:W-:-:S07]  /*6b50*/  LOP3.LUT R3, R2, R151, RZ, 0xfc, !PT ;  /* 0x0000009702037212 */ /* 0x000fce00078efcff */
.L_x_91:
[----:B------:R-:W-:Y:S02]  /*6b60*/  IMAD.MOV.U32 R9, RZ, RZ, 0x0 ;  /* 0x00000000ff097424 */ /* 0x000fe400078e00ff */
[----:B------:R-:W-:Y:S02]  /*6b70*/  IMAD.MOV.U32 R2, RZ, RZ, R4 ;  /* 0x000000ffff027224 */ /* 0x000fe400078e0004 */
[----:B------:R-:W-:Y:S05]  /*6b80*/  RET.REL.NODEC R8 `(_Z15radiance_kernelP3VecP6SphereP3Ray) ;  /* 0xffffff94081c7950 */ /* 0x000fea0003c3ffff */
.L_x_98:
[----:B------:R-:W-:-:S00]  /*6b90*/  BRA `(.L_x_98) ;  /* 0xfffffffc00fc7947 */ /* 0x000fc0000383ffff */
[----:B------:R-:W-:-:S00]  /*6ba0*/  NOP ;  /* 0x0000000000007918 */ /* 0x000fc00000000000 */
        /* <DEDUP_REMOVED lines=13> */
.L_x_102:


//--------------------- .nv.global.init           --------------------------
	.section	.nv.global.init,"aw",@progbits
	.align	16
.nv.global.init:
	.type		__cudart_sin_cos_coeffs,@object
	.size		__cudart_sin_cos_coeffs,(__cudart_i2opi_d - __cudart_sin_cos_coeffs)
__cudart_sin_cos_coeffs:
        /*0000*/ 	.byte	0x46, 0xd2, 0xb0, 0x2c, 0xf1, 0xe5, 0x5a, 0xbe, 0x92, 0xe3, 0xac, 0x69, 0xe3, 0x1d, 0xc7, 0x3e
        /*0010*/ 	.byte	0xa1, 0x62, 0xdb, 0x19, 0xa0, 0x01, 0x2a, 0xbf, 0x18, 0x08, 0x11, 0x11, 0x11, 0x11, 0x81, 0x3f
        /*0020*/ 	.byte	0x54, 0x55, 0x55, 0x55, 0x55, 0x55, 0xc5, 0xbf, 0x00, 0x00, 0x00, 0x00, 0x00, 0x00, 0x00, 0x00
        /*0030*/ 	.byte	0x00, 0x00, 0x00, 0x00, 0x00, 0x00, 0x00, 0x00, 0x64, 0x81, 0xfd, 0x20, 0x83, 0xff, 0xa8, 0xbd
        /*0040*/ 	.byte	0x28, 0x85, 0xef, 0xc1, 0xa7, 0xee, 0x21, 0x3e, 0xd9, 0xe6, 0x06, 0x8e, 0x4f, 0x7e, 0x92, 0xbe
        /*0050*/ 	.byte	0xe9, 0xbc, 0xdd, 0x19, 0xa0, 0x01, 0xfa, 0x3e, 0x47, 0x5d, 0xc1, 0x16, 0x6c, 0xc1, 0x56, 0xbf
        /*0060*/ 	.byte	0x51, 0x55, 0x55, 0x55, 0x55, 0x55, 0xa5, 0x3f, 0x00, 0x00, 0x00, 0x00, 0x00, 0x00, 0xe0, 0xbf
        /*0070*/ 	.byte	0x00, 0x00, 0x00, 0x00, 0x00, 0x00, 0xf0, 0x3f, 0x00, 0x00, 0x00, 0x00, 0x00, 0x00, 0x00, 0x00
	.type		__cudart_i2opi_d,@object
	.size		__cudart_i2opi_d,(mrg32k3aM1SubSeq - __cudart_i2opi_d)
__cudart_i2opi_d:
        /* <DEDUP_REMOVED lines=9> */
	.type		mrg32k3aM1SubSeq,@object
	.size		mrg32k3aM1SubSeq,(mrg32k3aM2SubSeq - mrg32k3aM1SubSeq)
mrg32k3aM1SubSeq:
        /* <DEDUP_REMOVED lines=126> */
	.type		mrg32k3aM2SubSeq,@object
	.size		mrg32k3aM2SubSeq,(mrg32k3aM1 - mrg32k3aM2SubSeq)
mrg32k3aM2SubSeq:
        /* <DEDUP_REMOVED lines=126> */
	.type		mrg32k3aM1,@object
	.size		mrg32k3aM1,(mrg32k3aM1Seq - mrg32k3aM1)
mrg32k3aM1:
        /* <DEDUP_REMOVED lines=144> */
	.type		mrg32k3aM1Seq,@object
	.size		mrg32k3aM1Seq,(mrg32k3aM2 - mrg32k3aM1Seq)
mrg32k3aM1Seq:
        /* <DEDUP_REMOVED lines=144> */
	.type		mrg32k3aM2,@object
	.size		mrg32k3aM2,(mrg32k3aM2Seq - mrg32k3aM2)
mrg32k3aM2:
        /* <DEDUP_REMOVED lines=144> */
	.type		mrg32k3aM2Seq,@object
	.size		mrg32k3aM2Seq,(precalc_xorwow_matrix - mrg32k3aM2Seq)
mrg32k3aM2Seq:
        /* <DEDUP_REMOVED lines=144> */
	.type		precalc_xorwow_matrix,@object
	.size		precalc_xorwow_matrix,(precalc_xorwow_offset_matrix - precalc_xorwow_matrix)
precalc_xorwow_matrix:
        /* <DEDUP_REMOVED lines=6400> */
	.type		precalc_xorwow_offset_matrix,@object
	.size		precalc_xorwow_offset_matrix,(.L_1 - precalc_xorwow_offset_matrix)
precalc_xorwow_offset_matrix:
        /* <DEDUP_REMOVED lines=6400> */
.L_1:


//--------------------- .nv.shared.reserved.0     --------------------------
	.section	.nv.shared.reserved.0,"aw",@nobits
	.weak		__nv_reservedSMEM_offset_0_alias
	.size		__nv_reservedSMEM_offset_0_alias, 0, 64
	.other		__nv_reservedSMEM_offset_0_alias,@"STO_CUDA_RESERVED_SHARED STV_DEFAULT"
__nv_reservedSMEM_offset_0_alias:
	.zero		0
	.zero		64


//--------------------- .nv.constant0._Z15radiance_kernelP3VecP6SphereP3Ray --------------------------
	.section	.nv.constant0._Z15radiance_kernelP3VecP6SphereP3Ray,"a",@progbits
	.sectionflags	@""
	.align	4
.nv.constant0._Z15radiance_kernelP3VecP6SphereP3Ray:
	.zero		920


//--------------------- SYMBOLS --------------------------

	.type		.nv.reservedSmem.offset0,@object
	.size		.nv.reservedSmem.offset0,0x4
